//
// Generated by NVIDIA NVVM Compiler
//
// Compiler Build ID: CL-36424714
// Cuda compilation tools, release 13.0, V13.0.88
// Based on NVVM 20.0.0
//

.version 9.0
.target sm_100
.address_size 64

	// .globl	_Z25adamw_multi_tensor_kerneliPPfPPKfS0_S0_PiS4_S4_fffffi

.visible .entry _Z25adamw_multi_tensor_kerneliPPfPPKfS0_S0_PiS4_S4_fffffi(
	.param .u32 _Z25adamw_multi_tensor_kerneliPPfPPKfS0_S0_PiS4_S4_fffffi_param_0,
	.param .u64 .ptr .align 1 _Z25adamw_multi_tensor_kerneliPPfPPKfS0_S0_PiS4_S4_fffffi_param_1,
	.param .u64 .ptr .align 1 _Z25adamw_multi_tensor_kerneliPPfPPKfS0_S0_PiS4_S4_fffffi_param_2,
	.param .u64 .ptr .align 1 _Z25adamw_multi_tensor_kerneliPPfPPKfS0_S0_PiS4_S4_fffffi_param_3,
	.param .u64 .ptr .align 1 _Z25adamw_multi_tensor_kerneliPPfPPKfS0_S0_PiS4_S4_fffffi_param_4,
	.param .u64 .ptr .align 1 _Z25adamw_multi_tensor_kerneliPPfPPKfS0_S0_PiS4_S4_fffffi_param_5,
	.param .u64 .ptr .align 1 _Z25adamw_multi_tensor_kerneliPPfPPKfS0_S0_PiS4_S4_fffffi_param_6,
	.param .u64 .ptr .align 1 _Z25adamw_multi_tensor_kerneliPPfPPKfS0_S0_PiS4_S4_fffffi_param_7,
	.param .f32 _Z25adamw_multi_tensor_kerneliPPfPPKfS0_S0_PiS4_S4_fffffi_param_8,
	.param .f32 _Z25adamw_multi_tensor_kerneliPPfPPKfS0_S0_PiS4_S4_fffffi_param_9,
	.param .f32 _Z25adamw_multi_tensor_kerneliPPfPPKfS0_S0_PiS4_S4_fffffi_param_10,
	.param .f32 _Z25adamw_multi_tensor_kerneliPPfPPKfS0_S0_PiS4_S4_fffffi_param_11,
	.param .f32 _Z25adamw_multi_tensor_kerneliPPfPPKfS0_S0_PiS4_S4_fffffi_param_12,
	.param .u32 _Z25adamw_multi_tensor_kerneliPPfPPKfS0_S0_PiS4_S4_fffffi_param_13
)
{
	.reg .pred 	%p<50>;
	.reg .b32 	%r<69>;
	.reg .b32 	%f<247>;
	.reg .b64 	%rd<57>;

	ld.param.u32 	%r23, [_Z25adamw_multi_tensor_kerneliPPfPPKfS0_S0_PiS4_S4_fffffi_param_0];
	ld.param.u64 	%rd6, [_Z25adamw_multi_tensor_kerneliPPfPPKfS0_S0_PiS4_S4_fffffi_param_2];
	ld.param.u64 	%rd7, [_Z25adamw_multi_tensor_kerneliPPfPPKfS0_S0_PiS4_S4_fffffi_param_3];
	ld.param.u64 	%rd8, [_Z25adamw_multi_tensor_kerneliPPfPPKfS0_S0_PiS4_S4_fffffi_param_4];
	ld.param.u64 	%rd9, [_Z25adamw_multi_tensor_kerneliPPfPPKfS0_S0_PiS4_S4_fffffi_param_5];
	ld.param.u64 	%rd10, [_Z25adamw_multi_tensor_kerneliPPfPPKfS0_S0_PiS4_S4_fffffi_param_6];
	ld.param.u64 	%rd11, [_Z25adamw_multi_tensor_kerneliPPfPPKfS0_S0_PiS4_S4_fffffi_param_7];
	ld.param.f32 	%f22, [_Z25adamw_multi_tensor_kerneliPPfPPKfS0_S0_PiS4_S4_fffffi_param_8];
	ld.param.f32 	%f23, [_Z25adamw_multi_tensor_kerneliPPfPPKfS0_S0_PiS4_S4_fffffi_param_9];
	ld.param.f32 	%f24, [_Z25adamw_multi_tensor_kerneliPPfPPKfS0_S0_PiS4_S4_fffffi_param_10];
	ld.param.f32 	%f25, [_Z25adamw_multi_tensor_kerneliPPfPPKfS0_S0_PiS4_S4_fffffi_param_11];
	ld.param.f32 	%f26, [_Z25adamw_multi_tensor_kerneliPPfPPKfS0_S0_PiS4_S4_fffffi_param_12];
	ld.param.u32 	%r22, [_Z25adamw_multi_tensor_kerneliPPfPPKfS0_S0_PiS4_S4_fffffi_param_13];
	mov.u32 	%r1, %ctaid.x;
	setp.ge.s32 	%p1, %r1, %r23;
	mov.f32 	%f245, 0f3F800000;
	@%p1 bra 	$L__BB0_24;
	ld.param.u64 	%rd56, [_Z25adamw_multi_tensor_kerneliPPfPPKfS0_S0_PiS4_S4_fffffi_param_1];
	cvta.to.global.u64 	%rd12, %rd10;
	cvta.to.global.u64 	%rd13, %rd11;
	cvta.to.global.u64 	%rd14, %rd9;
	cvta.to.global.u64 	%rd15, %rd56;
	cvta.to.global.u64 	%rd16, %rd6;
	cvta.to.global.u64 	%rd17, %rd7;
	cvta.to.global.u64 	%rd18, %rd8;
	mul.wide.u32 	%rd19, %r1, 4;
	add.s64 	%rd20, %rd12, %rd19;
	ld.global.u32 	%r24, [%rd20];
	add.s64 	%rd21, %rd13, %rd19;
	ld.global.u32 	%r25, [%rd21];
	mul.wide.s32 	%rd22, %r24, 4;
	add.s64 	%rd23, %rd14, %rd22;
	ld.global.u32 	%r26, [%rd23];
	shl.b32 	%r2, %r25, 16;
	sub.s32 	%r3, %r26, %r2;
	min.s32 	%r4, %r3, 65536;
	mul.wide.s32 	%rd24, %r24, 8;
	add.s64 	%rd25, %rd15, %rd24;
	ld.global.u64 	%rd26, [%rd25];
	cvta.to.global.u64 	%rd1, %rd26;
	add.s64 	%rd27, %rd16, %rd24;
	ld.global.u64 	%rd28, [%rd27];
	cvta.to.global.u64 	%rd2, %rd28;
	add.s64 	%rd29, %rd17, %rd24;
	ld.global.u64 	%rd30, [%rd29];
	cvta.to.global.u64 	%rd3, %rd30;
	add.s64 	%rd31, %rd18, %rd24;
	ld.global.u64 	%rd32, [%rd31];
	cvta.to.global.u64 	%rd4, %rd32;
	cvt.rn.f32.s32 	%f1, %r22;
	mul.f32 	%f28, %f1, 0f3F000000;
	cvt.rzi.f32.f32 	%f29, %f28;
	add.f32 	%f30, %f29, %f29;
	sub.f32 	%f31, %f1, %f30;
	abs.f32 	%f2, %f31;
	abs.f32 	%f3, %f23;
	setp.lt.f32 	%p2, %f3, 0f00800000;
	mul.f32 	%f32, %f3, 0f4B800000;
	selp.f32 	%f33, %f32, %f3, %p2;
	selp.f32 	%f34, 0fC1C00000, 0f00000000, %p2;
	mov.b32 	%r27, %f33;
	add.s32 	%r28, %r27, -1060439283;
	and.b32  	%r29, %r28, -8388608;
	sub.s32 	%r30, %r27, %r29;
	mov.b32 	%f35, %r30;
	cvt.rn.f32.s32 	%f36, %r29;
	fma.rn.f32 	%f37, %f36, 0f34000000, %f34;
	add.f32 	%f38, %f35, 0fBF800000;
	add.f32 	%f39, %f35, 0f3F800000;
	rcp.approx.ftz.f32 	%f40, %f39;
	add.f32 	%f41, %f38, %f38;
	mul.f32 	%f42, %f41, %f40;
	mul.f32 	%f43, %f42, %f42;
	sub.f32 	%f44, %f38, %f42;
	add.f32 	%f45, %f44, %f44;
	neg.f32 	%f46, %f42;
	fma.rn.f32 	%f47, %f46, %f38, %f45;
	mul.rn.f32 	%f48, %f40, %f47;
	fma.rn.f32 	%f49, %f43, 0f3A2C32E4, 0f3B52E7DB;
	fma.rn.f32 	%f50, %f49, %f43, 0f3C93BB73;
	fma.rn.f32 	%f51, %f50, %f43, 0f3DF6384F;
	mul.rn.f32 	%f52, %f51, %f43;
	fma.rn.f32 	%f53, %f42, 0f3FB8AA3B, %f37;
	sub.f32 	%f54, %f37, %f53;
	fma.rn.f32 	%f55, %f42, 0f3FB8AA3B, %f54;
	fma.rn.f32 	%f56, %f48, 0f3FB8AA3B, %f55;
	fma.rn.f32 	%f57, %f42, 0f32A55E34, %f56;
	mul.f32 	%f58, %f52, 0f40400000;
	fma.rn.f32 	%f59, %f58, %f48, %f57;
	fma.rn.f32 	%f60, %f52, %f42, %f59;
	add.rn.f32 	%f61, %f53, %f60;
	neg.f32 	%f62, %f53;
	add.rn.f32 	%f63, %f61, %f62;
	neg.f32 	%f64, %f63;
	add.rn.f32 	%f65, %f60, %f64;
	mul.rn.f32 	%f66, %f61, %f1;
	neg.f32 	%f67, %f66;
	fma.rn.f32 	%f68, %f61, %f1, %f67;
	fma.rn.f32 	%f69, %f65, %f1, %f68;
	cvt.rni.f32.f32 	%f70, %f66;
	sub.f32 	%f71, %f66, %f70;
	add.f32 	%f72, %f71, %f69;
	fma.rn.f32 	%f73, %f72, 0f391FCB8E, 0f3AAF85ED;
	fma.rn.f32 	%f74, %f73, %f72, 0f3C1D9856;
	fma.rn.f32 	%f75, %f74, %f72, 0f3D6357BB;
	fma.rn.f32 	%f76, %f75, %f72, 0f3E75FDEC;
	fma.rn.f32 	%f77, %f76, %f72, 0f3F317218;
	fma.rn.f32 	%f78, %f77, %f72, 0f3F800000;
	cvt.rzi.s32.f32 	%r31, %f70;
	setp.gt.f32 	%p3, %f70, 0f00000000;
	selp.b32 	%r32, 0, -2097152000, %p3;
	add.s32 	%r33, %r32, 2130706432;
	mov.b32 	%f79, %r33;
	mul.f32 	%f80, %f78, %f79;
	shl.b32 	%r34, %r31, 23;
	sub.s32 	%r35, %r34, %r32;
	mov.b32 	%f81, %r35;
	mul.f32 	%f82, %f80, %f81;
	abs.f32 	%f83, %f66;
	setp.gt.f32 	%p4, %f83, 0f43180000;
	setp.lt.f32 	%p5, %f66, 0f00000000;
	selp.f32 	%f84, 0f00000000, 0f7F800000, %p5;
	selp.f32 	%f4, %f84, %f82, %p4;
	setp.eq.f32 	%p6, %f23, 0f3F800000;
	setp.eq.s32 	%p7, %r22, 0;
	or.pred  	%p8, %p6, %p7;
	@%p8 bra 	$L__BB0_9;
	setp.num.f32 	%p9, %f3, %f3;
	abs.f32 	%f85, %f1;
	setp.num.f32 	%p10, %f85, %f85;
	and.pred  	%p11, %p9, %p10;
	@%p11 bra 	$L__BB0_4;
	add.rn.f32 	%f245, %f23, %f1;
	bra.uni 	$L__BB0_9;
$L__BB0_4:
	setp.neu.f32 	%p12, %f23, 0f00000000;
	setp.neu.f32 	%p13, %f3, 0f7F800000;
	and.pred  	%p14, %p12, %p13;
	@%p14 bra 	$L__BB0_6;
	setp.neu.f32 	%p20, %f2, 0f3F800000;
	add.f32 	%f88, %f23, %f23;
	mov.b32 	%r36, %f88;
	setp.lt.s32 	%p21, %r22, 0;
	xor.b32  	%r37, %r36, 2139095040;
	selp.b32 	%r38, %r37, %r36, %p21;
	and.b32  	%r39, %r38, 2147483647;
	selp.b32 	%r40, %r39, %r38, %p20;
	mov.b32 	%f245, %r40;
	bra.uni 	$L__BB0_9;
$L__BB0_6:
	setp.eq.f32 	%p15, %f23, 0fBF800000;
	setp.eq.f32 	%p16, %f85, 0f7F800000;
	and.pred  	%p17, %p15, %p16;
	@%p17 bra 	$L__BB0_9;
	setp.geu.f32 	%p18, %f23, 0f00000000;
	mov.f32 	%f245, %f4;
	@%p18 bra 	$L__BB0_9;
	setp.neu.f32 	%p19, %f2, 0f3F800000;
	neg.f32 	%f87, %f4;
	selp.f32 	%f245, %f4, %f87, %p19;
$L__BB0_9:
	setp.eq.s32 	%p22, %r22, 0;
	mov.f32 	%f246, 0f3F800000;
	sub.f32 	%f10, %f246, %f245;
	abs.f32 	%f11, %f24;
	setp.lt.f32 	%p23, %f11, 0f00800000;
	mul.f32 	%f90, %f11, 0f4B800000;
	selp.f32 	%f91, %f90, %f11, %p23;
	selp.f32 	%f92, 0fC1C00000, 0f00000000, %p23;
	mov.b32 	%r41, %f91;
	add.s32 	%r42, %r41, -1060439283;
	and.b32  	%r43, %r42, -8388608;
	sub.s32 	%r44, %r41, %r43;
	mov.b32 	%f93, %r44;
	cvt.rn.f32.s32 	%f94, %r43;
	fma.rn.f32 	%f95, %f94, 0f34000000, %f92;
	add.f32 	%f96, %f93, 0fBF800000;
	add.f32 	%f97, %f93, 0f3F800000;
	rcp.approx.ftz.f32 	%f98, %f97;
	add.f32 	%f99, %f96, %f96;
	mul.f32 	%f100, %f99, %f98;
	mul.f32 	%f101, %f100, %f100;
	sub.f32 	%f102, %f96, %f100;
	add.f32 	%f103, %f102, %f102;
	neg.f32 	%f104, %f100;
	fma.rn.f32 	%f105, %f104, %f96, %f103;
	mul.rn.f32 	%f106, %f98, %f105;
	fma.rn.f32 	%f107, %f101, 0f3A2C32E4, 0f3B52E7DB;
	fma.rn.f32 	%f108, %f107, %f101, 0f3C93BB73;
	fma.rn.f32 	%f109, %f108, %f101, 0f3DF6384F;
	mul.rn.f32 	%f110, %f109, %f101;
	fma.rn.f32 	%f111, %f100, 0f3FB8AA3B, %f95;
	sub.f32 	%f112, %f95, %f111;
	fma.rn.f32 	%f113, %f100, 0f3FB8AA3B, %f112;
	fma.rn.f32 	%f114, %f106, 0f3FB8AA3B, %f113;
	fma.rn.f32 	%f115, %f100, 0f32A55E34, %f114;
	mul.f32 	%f116, %f110, 0f40400000;
	fma.rn.f32 	%f117, %f116, %f106, %f115;
	fma.rn.f32 	%f118, %f110, %f100, %f117;
	add.rn.f32 	%f119, %f111, %f118;
	neg.f32 	%f120, %f111;
	add.rn.f32 	%f121, %f119, %f120;
	neg.f32 	%f122, %f121;
	add.rn.f32 	%f123, %f118, %f122;
	mul.rn.f32 	%f124, %f119, %f1;
	neg.f32 	%f125, %f124;
	fma.rn.f32 	%f126, %f119, %f1, %f125;
	fma.rn.f32 	%f127, %f123, %f1, %f126;
	cvt.rni.f32.f32 	%f128, %f124;
	sub.f32 	%f129, %f124, %f128;
	add.f32 	%f130, %f129, %f127;
	fma.rn.f32 	%f131, %f130, 0f391FCB8E, 0f3AAF85ED;
	fma.rn.f32 	%f132, %f131, %f130, 0f3C1D9856;
	fma.rn.f32 	%f133, %f132, %f130, 0f3D6357BB;
	fma.rn.f32 	%f134, %f133, %f130, 0f3E75FDEC;
	fma.rn.f32 	%f135, %f134, %f130, 0f3F317218;
	fma.rn.f32 	%f136, %f135, %f130, 0f3F800000;
	cvt.rzi.s32.f32 	%r45, %f128;
	setp.gt.f32 	%p24, %f128, 0f00000000;
	selp.b32 	%r46, 0, -2097152000, %p24;
	add.s32 	%r47, %r46, 2130706432;
	mov.b32 	%f137, %r47;
	mul.f32 	%f138, %f136, %f137;
	shl.b32 	%r48, %r45, 23;
	sub.s32 	%r49, %r48, %r46;
	mov.b32 	%f139, %r49;
	mul.f32 	%f140, %f138, %f139;
	abs.f32 	%f141, %f124;
	setp.gt.f32 	%p25, %f141, 0f43180000;
	setp.lt.f32 	%p26, %f124, 0f00000000;
	selp.f32 	%f142, 0f00000000, 0f7F800000, %p26;
	selp.f32 	%f12, %f142, %f140, %p25;
	setp.eq.f32 	%p27, %f24, 0f3F800000;
	or.pred  	%p28, %p27, %p22;
	@%p28 bra 	$L__BB0_17;
	setp.num.f32 	%p29, %f11, %f11;
	abs.f32 	%f143, %f1;
	setp.num.f32 	%p30, %f143, %f143;
	and.pred  	%p31, %p29, %p30;
	@%p31 bra 	$L__BB0_12;
	add.rn.f32 	%f246, %f24, %f1;
	bra.uni 	$L__BB0_17;
$L__BB0_12:
	setp.neu.f32 	%p32, %f24, 0f00000000;
	setp.neu.f32 	%p33, %f11, 0f7F800000;
	and.pred  	%p34, %p32, %p33;
	@%p34 bra 	$L__BB0_14;
	setp.neu.f32 	%p40, %f2, 0f3F800000;
	add.f32 	%f146, %f24, %f24;
	mov.b32 	%r50, %f146;
	setp.lt.s32 	%p41, %r22, 0;
	xor.b32  	%r51, %r50, 2139095040;
	selp.b32 	%r52, %r51, %r50, %p41;
	and.b32  	%r53, %r52, 2147483647;
	selp.b32 	%r54, %r53, %r52, %p40;
	mov.b32 	%f246, %r54;
	bra.uni 	$L__BB0_17;
$L__BB0_14:
	setp.eq.f32 	%p35, %f24, 0fBF800000;
	setp.eq.f32 	%p36, %f143, 0f7F800000;
	and.pred  	%p37, %p35, %p36;
	@%p37 bra 	$L__BB0_17;
	setp.geu.f32 	%p38, %f24, 0f00000000;
	mov.f32 	%f246, %f12;
	@%p38 bra 	$L__BB0_17;
	setp.neu.f32 	%p39, %f2, 0f3F800000;
	neg.f32 	%f145, %f12;
	selp.f32 	%f246, %f12, %f145, %p39;
$L__BB0_17:
	mov.f32 	%f147, 0f3F800000;
	sub.f32 	%f18, %f147, %f246;
	mov.u32 	%r68, %tid.x;
	setp.le.s32 	%p42, %r3, %r68;
	@%p42 bra 	$L__BB0_24;
	mul.f32 	%f19, %f22, %f26;
	mov.f32 	%f148, 0f3F800000;
	sub.f32 	%f20, %f148, %f23;
	sub.f32 	%f21, %f148, %f24;
	mov.u32 	%r6, %ntid.x;
	add.s32 	%r55, %r68, %r6;
	max.s32 	%r56, %r4, %r55;
	setp.lt.s32 	%p43, %r55, %r4;
	selp.u32 	%r57, 1, 0, %p43;
	add.s32 	%r58, %r55, %r57;
	sub.s32 	%r59, %r56, %r58;
	div.u32 	%r60, %r59, %r6;
	add.s32 	%r7, %r60, %r57;
	and.b32  	%r61, %r7, 3;
	setp.eq.s32 	%p44, %r61, 3;
	@%p44 bra 	$L__BB0_21;
	add.s32 	%r62, %r7, 1;
	and.b32  	%r63, %r62, 3;
	add.s32 	%r65, %r68, %r2;
	neg.s32 	%r64, %r63;
	mad.lo.s32 	%r68, %r6, %r63, %r68;
$L__BB0_20:
	.pragma "nounroll";
	setp.neu.f32 	%p45, %f26, 0f00000000;
	mul.wide.s32 	%rd33, %r65, 4;
	add.s64 	%rd34, %rd4, %rd33;
	add.s64 	%rd35, %rd3, %rd33;
	add.s64 	%rd36, %rd2, %rd33;
	add.s64 	%rd37, %rd1, %rd33;
	ld.global.f32 	%f149, [%rd37];
	ld.global.f32 	%f150, [%rd36];
	ld.global.f32 	%f151, [%rd35];
	ld.global.f32 	%f152, [%rd34];
	mul.f32 	%f153, %f19, %f149;
	sub.f32 	%f154, %f149, %f153;
	selp.f32 	%f155, %f154, %f149, %p45;
	mul.f32 	%f156, %f23, %f151;
	fma.rn.f32 	%f157, %f20, %f150, %f156;
	mul.f32 	%f158, %f24, %f152;
	mul.f32 	%f159, %f21, %f150;
	fma.rn.f32 	%f160, %f150, %f159, %f158;
	div.rn.f32 	%f161, %f157, %f10;
	div.rn.f32 	%f162, %f160, %f18;
	mul.f32 	%f163, %f22, %f161;
	sqrt.rn.f32 	%f164, %f162;
	add.f32 	%f165, %f25, %f164;
	div.rn.f32 	%f166, %f163, %f165;
	sub.f32 	%f167, %f155, %f166;
	st.global.f32 	[%rd37], %f167;
	st.global.f32 	[%rd35], %f157;
	st.global.f32 	[%rd34], %f160;
	add.s32 	%r65, %r65, %r6;
	add.s32 	%r64, %r64, 1;
	setp.ne.s32 	%p46, %r64, 0;
	@%p46 bra 	$L__BB0_20;
$L__BB0_21:
	setp.lt.u32 	%p47, %r7, 3;
	@%p47 bra 	$L__BB0_24;
	shl.b32 	%r16, %r6, 2;
	add.s32 	%r67, %r68, %r2;
	cvt.u64.u32 	%rd43, %r16;
$L__BB0_23:
	setp.neu.f32 	%p48, %f26, 0f00000000;
	mul.wide.s32 	%rd38, %r67, 4;
	add.s64 	%rd39, %rd1, %rd38;
	ld.global.f32 	%f168, [%rd39];
	add.s64 	%rd40, %rd2, %rd38;
	ld.global.f32 	%f169, [%rd40];
	add.s64 	%rd41, %rd3, %rd38;
	ld.global.f32 	%f170, [%rd41];
	add.s64 	%rd42, %rd4, %rd38;
	ld.global.f32 	%f171, [%rd42];
	mul.f32 	%f172, %f19, %f168;
	sub.f32 	%f173, %f168, %f172;
	selp.f32 	%f174, %f173, %f168, %p48;
	mul.f32 	%f175, %f23, %f170;
	fma.rn.f32 	%f176, %f20, %f169, %f175;
	mul.f32 	%f177, %f24, %f171;
	mul.f32 	%f178, %f21, %f169;
	fma.rn.f32 	%f179, %f169, %f178, %f177;
	div.rn.f32 	%f180, %f176, %f10;
	div.rn.f32 	%f181, %f179, %f18;
	mul.f32 	%f182, %f22, %f180;
	sqrt.rn.f32 	%f183, %f181;
	add.f32 	%f184, %f25, %f183;
	div.rn.f32 	%f185, %f182, %f184;
	sub.f32 	%f186, %f174, %f185;
	st.global.f32 	[%rd39], %f186;
	st.global.f32 	[%rd41], %f176;
	st.global.f32 	[%rd42], %f179;
	add.s64 	%rd44, %rd39, %rd43;
	ld.global.f32 	%f187, [%rd44];
	add.s64 	%rd45, %rd40, %rd43;
	ld.global.f32 	%f188, [%rd45];
	add.s64 	%rd46, %rd41, %rd43;
	ld.global.f32 	%f189, [%rd46];
	add.s64 	%rd47, %rd42, %rd43;
	ld.global.f32 	%f190, [%rd47];
	mul.f32 	%f191, %f19, %f187;
	sub.f32 	%f192, %f187, %f191;
	selp.f32 	%f193, %f192, %f187, %p48;
	mul.f32 	%f194, %f23, %f189;
	fma.rn.f32 	%f195, %f20, %f188, %f194;
	mul.f32 	%f196, %f24, %f190;
	mul.f32 	%f197, %f21, %f188;
	fma.rn.f32 	%f198, %f188, %f197, %f196;
	div.rn.f32 	%f199, %f195, %f10;
	div.rn.f32 	%f200, %f198, %f18;
	mul.f32 	%f201, %f22, %f199;
	sqrt.rn.f32 	%f202, %f200;
	add.f32 	%f203, %f25, %f202;
	div.rn.f32 	%f204, %f201, %f203;
	sub.f32 	%f205, %f193, %f204;
	st.global.f32 	[%rd44], %f205;
	st.global.f32 	[%rd46], %f195;
	st.global.f32 	[%rd47], %f198;
	add.s64 	%rd48, %rd44, %rd43;
	ld.global.f32 	%f206, [%rd48];
	add.s64 	%rd49, %rd45, %rd43;
	ld.global.f32 	%f207, [%rd49];
	add.s64 	%rd50, %rd46, %rd43;
	ld.global.f32 	%f208, [%rd50];
	add.s64 	%rd51, %rd47, %rd43;
	ld.global.f32 	%f209, [%rd51];
	mul.f32 	%f210, %f19, %f206;
	sub.f32 	%f211, %f206, %f210;
	selp.f32 	%f212, %f211, %f206, %p48;
	mul.f32 	%f213, %f23, %f208;
	fma.rn.f32 	%f214, %f20, %f207, %f213;
	mul.f32 	%f215, %f24, %f209;
	mul.f32 	%f216, %f21, %f207;
	fma.rn.f32 	%f217, %f207, %f216, %f215;
	div.rn.f32 	%f218, %f214, %f10;
	div.rn.f32 	%f219, %f217, %f18;
	mul.f32 	%f220, %f22, %f218;
	sqrt.rn.f32 	%f221, %f219;
	add.f32 	%f222, %f25, %f221;
	div.rn.f32 	%f223, %f220, %f222;
	sub.f32 	%f224, %f212, %f223;
	st.global.f32 	[%rd48], %f224;
	st.global.f32 	[%rd50], %f214;
	st.global.f32 	[%rd51], %f217;
	add.s64 	%rd52, %rd48, %rd43;
	ld.global.f32 	%f225, [%rd52];
	add.s64 	%rd53, %rd49, %rd43;
	ld.global.f32 	%f226, [%rd53];
	add.s64 	%rd54, %rd50, %rd43;
	ld.global.f32 	%f227, [%rd54];
	add.s64 	%rd55, %rd51, %rd43;
	ld.global.f32 	%f228, [%rd55];
	mul.f32 	%f229, %f19, %f225;
	sub.f32 	%f230, %f225, %f229;
	selp.f32 	%f231, %f230, %f225, %p48;
	mul.f32 	%f232, %f23, %f227;
	fma.rn.f32 	%f233, %f20, %f226, %f232;
	mul.f32 	%f234, %f24, %f228;
	mul.f32 	%f235, %f21, %f226;
	fma.rn.f32 	%f236, %f226, %f235, %f234;
	div.rn.f32 	%f237, %f233, %f10;
	div.rn.f32 	%f238, %f236, %f18;
	mul.f32 	%f239, %f22, %f237;
	sqrt.rn.f32 	%f240, %f238;
	add.f32 	%f241, %f25, %f240;
	div.rn.f32 	%f242, %f239, %f241;
	sub.f32 	%f243, %f231, %f242;
	st.global.f32 	[%rd52], %f243;
	st.global.f32 	[%rd54], %f233;
	st.global.f32 	[%rd55], %f236;
	add.s32 	%r68, %r68, %r16;
	add.s32 	%r67, %r67, %r16;
	setp.lt.s32 	%p49, %r68, %r4;
	@%p49 bra 	$L__BB0_23;
$L__BB0_24:
	ret;

}


// ===== COMPILED SASS (sm_100) =====

	.target	sm_100

	.elftype	@"ET_EXEC"


//--------------------- .note.nv.tkinfo           --------------------------
	.section	.note.nv.tkinfo,"",@"SHT_NOTE"
	.sectionflags	@"SHF_NOTE_NV_TKINFO"
	.tkinfo
        /*0018*/ 	.word	0x00000002
        /*0030*/ 	.string	""
        /*0030*/ 	.string	"ptxas"
        /*0030*/ 	.string	"Cuda compilation tools, release 13.0, V13.0.88"
        /*0030*/ 	.string	"Build cuda_13.0.r13.0/compiler.36424714_0"
        /*0030*/ 	.string	"-arch sm_100 -m 64 "



//--------------------- .note.nv.cuinfo           --------------------------
	.section	.note.nv.cuinfo,"",@"SHT_NOTE"
	.sectionflags	@"SHF_NOTE_NV_CUINFO"
        /*0018*/ 	.short	0x0002
        /*001a*/ 	.short	0x0064
        /*001c*/ 	.short	0x0082
	.zero		2


//--------------------- .nv.info                  --------------------------
	.section	.nv.info,"",@"SHT_CUDA_INFO"
	.align	4


	//----- nvinfo : EIATTR_REGCOUNT
	.align		4
        /*0000*/ 	.byte	0x04, 0x2f
        /*0002*/ 	.short	(.L_1 - .L_0)
	.align		4
.L_0:
        /*0004*/ 	.word	index@(_Z25adamw_multi_tensor_kerneliPPfPPKfS0_S0_PiS4_S4_fffffi)
        /*0008*/ 	.word	0x00000030


	//----- nvinfo : EIATTR_FRAME_SIZE
	.align		4
.L_1:
        /*000c*/ 	.byte	0x04, 0x11
        /*000e*/ 	.short	(.L_3 - .L_2)
	.align		4
.L_2:
        /*0010*/ 	.word	index@($__internal_1_$__cuda_sm3x_div_rn_noftz_f32_slowpath)
        /*0014*/ 	.word	0x00000000


	//----- nvinfo : EIATTR_FRAME_SIZE
	.align		4
.L_3:
        /*0018*/ 	.byte	0x04, 0x11
        /*001a*/ 	.short	(.L_5 - .L_4)
	.align		4
.L_4:
        /*001c*/ 	.word	index@($__internal_0_$__cuda_sm20_sqrt_rn_f32_slowpath)
        /*0020*/ 	.word	0x00000000


	//----- nvinfo : EIATTR_FRAME_SIZE
	.align		4
.L_5:
        /*0024*/ 	.byte	0x04, 0x11
        /*0026*/ 	.short	(.L_7 - .L_6)
	.align		4
.L_6:
        /*0028*/ 	.word	index@(_Z25adamw_multi_tensor_kerneliPPfPPKfS0_S0_PiS4_S4_fffffi)
        /*002c*/ 	.word	0x00000000


	//----- nvinfo : EIATTR_MIN_STACK_SIZE
	.align		4
.L_7:
        /*0030*/ 	.byte	0x04, 0x12
        /*0032*/ 	.short	(.L_9 - .L_8)
	.align		4
.L_8:
        /*0034*/ 	.word	index@(_Z25adamw_multi_tensor_kerneliPPfPPKfS0_S0_PiS4_S4_fffffi)
        /*0038*/ 	.word	0x00000000
.L_9:


//--------------------- .nv.compat                --------------------------
	.section	.nv.compat,"",@"SHT_CUDA_COMPAT_INFO"
	.align	4
        /*0000*/ 	.byte	0x02, 0x09, 0x00, 0x00, 0x02, 0x02, 0x01, 0x00, 0x02, 0x05, 0x05, 0x00, 0x03, 0x07, 0x01, 0x01
        /*0010*/ 	.byte	0x02, 0x03, 0x00, 0x00, 0x02, 0x06, 0x01, 0x00, 0x04, 0x0b, 0x08, 0x00, 0x01, 0x00, 0x00, 0x00
        /*0020*/ 	.byte	0x00, 0x00, 0x00, 0x00


//--------------------- .nv.info._Z25adamw_multi_tensor_kerneliPPfPPKfS0_S0_PiS4_S4_fffffi --------------------------
	.section	.nv.info._Z25adamw_multi_tensor_kerneliPPfPPKfS0_S0_PiS4_S4_fffffi,"",@"SHT_CUDA_INFO"
	.sectionflags	@""
	.align	4


	//----- nvinfo : EIATTR_CUDA_API_VERSION
	.align		4
        /*0000*/ 	.byte	0x04, 0x37
        /*0002*/ 	.short	(.L_11 - .L_10)
.L_10:
        /*0004*/ 	.word	0x00000082


	//----- nvinfo : EIATTR_KPARAM_INFO
	.align		4
.L_11:
        /*0008*/ 	.byte	0x04, 0x17
        /*000a*/ 	.short	(.L_13 - .L_12)
.L_12:
        /*000c*/ 	.word	0x00000000
        /*0010*/ 	.short	0x000d
        /*0012*/ 	.short	0x0054
        /*0014*/ 	.byte	0x00, 0xf0, 0x11, 0x00


	//----- nvinfo : EIATTR_KPARAM_INFO
	.align		4
.L_13:
        /*0018*/ 	.byte	0x04, 0x17
        /*001a*/ 	.short	(.L_15 - .L_14)
.L_14:
        /*001c*/ 	.word	0x00000000
        /*0020*/ 	.short	0x000c
        /*0022*/ 	.short	0x0050
        /*0024*/ 	.byte	0x00, 0xf0, 0x11, 0x00


	//----- nvinfo : EIATTR_KPARAM_INFO
	.align		4
.L_15:
        /*0028*/ 	.byte	0x04, 0x17
        /*002a*/ 	.short	(.L_17 - .L_16)
.L_16:
        /*002c*/ 	.word	0x00000000
        /*0030*/ 	.short	0x000b
        /*0032*/ 	.short	0x004c
        /*0034*/ 	.byte	0x00, 0xf0, 0x11, 0x00


	//----- nvinfo : EIATTR_KPARAM_INFO
	.align		4
.L_17:
        /*0038*/ 	.byte	0x04, 0x17
        /*003a*/ 	.short	(.L_19 - .L_18)
.L_18:
        /*003c*/ 	.word	0x00000000
        /*0040*/ 	.short	0x000a
        /*0042*/ 	.short	0x0048
        /*0044*/ 	.byte	0x00, 0xf0, 0x11, 0x00


	//----- nvinfo : EIATTR_KPARAM_INFO
	.align		4
.L_19:
        /*0048*/ 	.byte	0x04, 0x17
        /*004a*/ 	.short	(.L_21 - .L_20)
.L_20:
        /*004c*/ 	.word	0x00000000
        /*0050*/ 	.short	0x0009
        /*0052*/ 	.short	0x0044
        /*0054*/ 	.byte	0x00, 0xf0, 0x11, 0x00


	//----- nvinfo : EIATTR_KPARAM_INFO
	.align		4
.L_21:
        /*0058*/ 	.byte	0x04, 0x17
        /*005a*/ 	.short	(.L_23 - .L_22)
.L_22:
        /*005c*/ 	.word	0x00000000
        /*0060*/ 	.short	0x0008
        /*0062*/ 	.short	0x0040
        /*0064*/ 	.byte	0x00, 0xf0, 0x11, 0x00


	//----- nvinfo : EIATTR_KPARAM_INFO
	.align		4
.L_23:
        /*0068*/ 	.byte	0x04, 0x17
        /*006a*/ 	.short	(.L_25 - .L_24)
.L_24:
        /*006c*/ 	.word	0x00000000
        /*0070*/ 	.short	0x0007
        /*0072*/ 	.short	0x0038
        /*0074*/ 	.byte	0x00, 0xf5, 0x21, 0x00


	//----- nvinfo : EIATTR_KPARAM_INFO
	.align		4
.L_25:
        /*0078*/ 	.byte	0x04, 0x17
        /*007a*/ 	.short	(.L_27 - .L_26)
.L_26:
        /*007c*/ 	.word	0x00000000
        /*0080*/ 	.short	0x0006
        /*0082*/ 	.short	0x0030
        /*0084*/ 	.byte	0x00, 0xf5, 0x21, 0x00


	//----- nvinfo : EIATTR_KPARAM_INFO
	.align		4
.L_27:
        /*0088*/ 	.byte	0x04, 0x17
        /*008a*/ 	.short	(.L_29 - .L_28)
.L_28:
        /*008c*/ 	.word	0x00000000
        /*0090*/ 	.short	0x0005
        /*0092*/ 	.short	0x0028
        /*0094*/ 	.byte	0x00, 0xf5, 0x21, 0x00


	//----- nvinfo : EIATTR_KPARAM_INFO
	.align		4
.L_29:
        /*0098*/ 	.byte	0x04, 0x17
        /*009a*/ 	.short	(.L_31 - .L_30)
.L_30:
        /*009c*/ 	.word	0x00000000
        /*00a0*/ 	.short	0x0004
        /*00a2*/ 	.short	0x0020
        /*00a4*/ 	.byte	0x00, 0xf5, 0x21, 0x00


	//----- nvinfo : EIATTR_KPARAM_INFO
	.align		4
.L_31:
        /*00a8*/ 	.byte	0x04, 0x17
        /*00aa*/ 	.short	(.L_33 - .L_32)
.L_32:
        /*00ac*/ 	.word	0x00000000
        /*00b0*/ 	.short	0x0003
        /*00b2*/ 	.short	0x0018
        /*00b4*/ 	.byte	0x00, 0xf5, 0x21, 0x00


	//----- nvinfo : EIATTR_KPARAM_INFO
	.align		4
.L_33:
        /*00b8*/ 	.byte	0x04, 0x17
        /*00ba*/ 	.short	(.L_35 - .L_34)
.L_34:
        /*00bc*/ 	.word	0x00000000
        /*00c0*/ 	.short	0x0002
        /*00c2*/ 	.short	0x0010
        /*00c4*/ 	.byte	0x00, 0xf5, 0x21, 0x00


	//----- nvinfo : EIATTR_KPARAM_INFO
	.align		4
.L_35:
        /*00c8*/ 	.byte	0x04, 0x17
        /*00ca*/ 	.short	(.L_37 - .L_36)
.L_36:
        /*00cc*/ 	.word	0x00000000
        /*00d0*/ 	.short	0x0001
        /*00d2*/ 	.short	0x0008
        /*00d4*/ 	.byte	0x00, 0xf5, 0x21, 0x00


	//----- nvinfo : EIATTR_KPARAM_INFO
	.align		4
.L_37:
        /*00d8*/ 	.byte	0x04, 0x17
        /*00da*/ 	.short	(.L_39 - .L_38)
.L_38:
        /*00dc*/ 	.word	0x00000000
        /*00e0*/ 	.short	0x0000
        /*00e2*/ 	.short	0x0000
        /*00e4*/ 	.byte	0x00, 0xf0, 0x11, 0x00


	//----- nvinfo : EIATTR_SPARSE_MMA_MASK
	.align		4
.L_39:
        /*00e8*/ 	.byte	0x03, 0x50
        /*00ea*/ 	.short	0x0000


	//----- nvinfo : EIATTR_MAXREG_COUNT
	.align		4
        /*00ec*/ 	.byte	0x03, 0x1b
        /*00ee*/ 	.short	0x00ff


	//----- nvinfo : EIATTR_MERCURY_ISA_VERSION
	.align		4
        /*00f0*/ 	.byte	0x03, 0x5f
        /*00f2*/ 	.short	0x0101


	//----- nvinfo : EIATTR_VRC_CTA_INIT_COUNT
	.align		4
        /*00f4*/ 	.byte	0x02, 0x4a
	.zero		1
	.zero		1


	//----- nvinfo : EIATTR_EXIT_INSTR_OFFSETS
	.align		4
        /*00f8*/ 	.byte	0x04, 0x1c
        /*00fa*/ 	.short	(.L_41 - .L_40)


	//   ....[0]....
.L_40:
        /*00fc*/ 	.word	0x00000040


	//   ....[1]....
        /*0100*/ 	.word	0x00000c90


	//   ....[2]....
        /*0104*/ 	.word	0x000014a0


	//   ....[3]....
        /*0108*/ 	.word	0x000029f0


	//----- nvinfo : EIATTR_CRS_STACK_SIZE
	.align		4
.L_41:
        /*010c*/ 	.byte	0x04, 0x1e
        /*010e*/ 	.short	(.L_43 - .L_42)
.L_42:
        /*0110*/ 	.word	0x00000000


	//----- nvinfo : EIATTR_CBANK_PARAM_SIZE
	.align		4
.L_43:
        /*0114*/ 	.byte	0x03, 0x19
        /*0116*/ 	.short	0x0058


	//----- nvinfo : EIATTR_PARAM_CBANK
	.align		4
        /*0118*/ 	.byte	0x04, 0x0a
        /*011a*/ 	.short	(.L_45 - .L_44)
	.align		4
.L_44:
        /*011c*/ 	.word	index@(.nv.constant0._Z25adamw_multi_tensor_kerneliPPfPPKfS0_S0_PiS4_S4_fffffi)
        /*0120*/ 	.short	0x0380
        /*0122*/ 	.short	0x0058


	//----- nvinfo : EIATTR_SW_WAR
	.align		4
.L_45:
        /*0124*/ 	.byte	0x04, 0x36
        /*0126*/ 	.short	(.L_47 - .L_46)
.L_46:
        /*0128*/ 	.word	0x00000008
.L_47:


//--------------------- .nv.callgraph             --------------------------
	.section	.nv.callgraph,"",@"SHT_CUDA_CALLGRAPH"
	.align	4
	.sectionentsize	8
	.align		4
        /*0000*/ 	.word	0x00000000
	.align		4
        /*0004*/ 	.word	0xffffffff
	.align		4
        /*0008*/ 	.word	0x00000000
	.align		4
        /*000c*/ 	.word	0xfffffffe
	.align		4
        /*0010*/ 	.word	0x00000000
	.align		4
        /*0014*/ 	.word	0xfffffffd
	.align		4
        /*0018*/ 	.word	0x00000000
	.align		4
        /*001c*/ 	.word	0xfffffffc


//--------------------- .text._Z25adamw_multi_tensor_kerneliPPfPPKfS0_S0_PiS4_S4_fffffi --------------------------
	.section	.text._Z25adamw_multi_tensor_kerneliPPfPPKfS0_S0_PiS4_S4_fffffi,"ax",@progbits
	.align	128
        .global         _Z25adamw_multi_tensor_kerneliPPfPPKfS0_S0_PiS4_S4_fffffi
        .type           _Z25adamw_multi_tensor_kerneliPPfPPKfS0_S0_PiS4_S4_fffffi,@function
        .size           _Z25adamw_multi_tensor_kerneliPPfPPKfS0_S0_PiS4_S4_fffffi,(.L_x_67 - _Z25adamw_multi_tensor_kerneliPPfPPKfS0_S0_PiS4_S4_fffffi)
        .other          _Z25adamw_multi_tensor_kerneliPPfPPKfS0_S0_PiS4_S4_fffffi,@"STO_CUDA_ENTRY STV_DEFAULT"
_Z25adamw_multi_tensor_kerneliPPfPPKfS0_S0_PiS4_S4_fffffi:
.text._Z25adamw_multi_tensor_kerneliPPfPPKfS0_S0_PiS4_S4_fffffi:
[----:B------:R-:W-:Y:S01]  /*0000*/  LDC R1, c[0x0][0x37c] ;  /* 0x0000df00ff017b82 */ /* 0x000fe20000000800 */
[----:B------:R-:W0:Y:S01]  /*0010*/  S2R R9, SR_CTAID.X ;  /* 0x0000000000097919 */ /* 0x000e220000002500 */
[----:B------:R-:W0:Y:S02]  /*0020*/  LDCU UR4, c[0x0][0x380] ;  /* 0x00007000ff0477ac */ /* 0x000e240008000800 */
[----:B0-----:R-:W-:-:S13]  /*0030*/  ISETP.GE.AND P0, PT, R9, UR4, PT ;  /* 0x0000000409007c0c */ /* 0x001fda000bf06270 */
[----:B------:R-:W-:Y:S05]  /*0040*/  @P0 EXIT ;  /* 0x000000000000094d */ /* 0x000fea0003800000 */
[----:B------:R-:W0:Y:S01]  /*0050*/  LDC.64 R2, c[0x0][0x3b0] ;  /* 0x0000ec00ff027b82 */ /* 0x000e220000000a00 */
[----:B------:R-:W1:Y:S07]  /*0060*/  LDCU.64 UR6, c[0x0][0x358] ;  /* 0x00006b00ff0677ac */ /* 0x000e6e0008000a00 */
[----:B------:R-:W2:Y:S08]  /*0070*/  LDC.64 R4, c[0x0][0x3b8] ;  /* 0x0000ee00ff047b82 */ /* 0x000eb00000000a00 */
[----:B------:R-:W3:Y:S01]  /*0080*/  LDC.64 R6, c[0x0][0x3a8] ;  /* 0x0000ea00ff067b82 */ /* 0x000ee20000000a00 */
[----:B0-----:R-:W-:-:S07]  /*0090*/  IMAD.WIDE.U32 R2, R9, 0x4, R2 ;  /* 0x0000000409027825 */ /* 0x001fce00078e0002 */
[----:B------:R-:W0:Y:S01]  /*00a0*/  LDC.64 R22, c[0x0][0x388] ;  /* 0x0000e200ff167b82 */ /* 0x000e220000000a00 */
[----:B-1----:R-:W3:Y:S01]  /*00b0*/  LDG.E R3, desc[UR6][R2.64] ;  /* 0x0000000602037981 */ /* 0x002ee2000c1e1900 */
[----:B--2---:R-:W-:-:S06]  /*00c0*/  IMAD.WIDE.U32 R4, R9, 0x4, R4 ;  /* 0x0000000409047825 */ /* 0x004fcc00078e0004 */
[----:B------:R-:W1:Y:S01]  /*00d0*/  LDC.64 R20, c[0x0][0x390] ;  /* 0x0000e400ff147b82 */ /* 0x000e620000000a00 */
[----:B------:R2:W4:Y:S07]  /*00e0*/  LDG.E R5, desc[UR6][R4.64] ;  /* 0x0000000604057981 */ /* 0x00052e000c1e1900 */
[----:B------:R-:W2:Y:S08]  /*00f0*/  LDC.64 R18, c[0x0][0x398] ;  /* 0x0000e600ff127b82 */ /* 0x000eb00000000a00 */
[----:B------:R-:W2:Y:S08]  /*0100*/  LDC.64 R16, c[0x0][0x3a0] ;  /* 0x0000e800ff107b82 */ /* 0x000eb00000000a00 */
[----:B------:R-:W0:Y:S02]  /*0110*/  LDC R12, c[0x0][0x3c4] ;  /* 0x0000f100ff0c7b82 */ /* 0x000e240000000800 */
[----:B0-----:R-:W-:Y:S01]  /*0120*/  FSETP.GEU.AND P0, PT, |R12|, 1.175494350822287508e-38, PT ;  /* 0x008000000c00780b */ /* 0x001fe20003f0e200 */
[----:B---3--:R-:W-:-:S05]  /*0130*/  IMAD.WIDE R6, R3, 0x4, R6 ;  /* 0x0000000403067825 */ /* 0x008fca00078e0206 */
[----:B------:R0:W4:Y:S01]  /*0140*/  LDG.E R0, desc[UR6][R6.64] ;  /* 0x0000000606007981 */ /* 0x000122000c1e1900 */
[----:B------:R-:W-:-:S04]  /*0150*/  IMAD.WIDE R22, R3, 0x8, R22 ;  /* 0x0000000803167825 */ /* 0x000fc800078e0216 */
[C---:B-1----:R-:W-:Y:S02]  /*0160*/  IMAD.WIDE R20, R3.reuse, 0x8, R20 ;  /* 0x0000000803147825 */ /* 0x042fe400078e0214 */
[----:B------:R-:W5:Y:S02]  /*0170*/  LDG.E.64 R22, desc[UR6][R22.64] ;  /* 0x0000000616167981 */ /* 0x000f64000c1e1b00 */
[C---:B--2---:R-:W-:Y:S02]  /*0180*/  IMAD.WIDE R18, R3.reuse, 0x8, R18 ;  /* 0x0000000803127825 */ /* 0x044fe400078e0212 */
[----:B------:R-:W5:Y:S02]  /*0190*/  LDG.E.64 R20, desc[UR6][R20.64] ;  /* 0x0000000614147981 */ /* 0x000f64000c1e1b00 */
[----:B------:R-:W-:Y:S02]  /*01a0*/  IMAD.WIDE R16, R3, 0x8, R16 ;  /* 0x0000000803107825 */ /* 0x000fe400078e0210 */
[----:B------:R-:W5:Y:S04]  /*01b0*/  LDG.E.64 R18, desc[UR6][R18.64] ;  /* 0x0000000612127981 */ /* 0x000f68000c1e1b00 */
[----:B------:R-:W5:Y:S01]  /*01c0*/  LDG.E.64 R16, desc[UR6][R16.64] ;  /* 0x0000000610107981 */ /* 0x000f62000c1e1b00 */
[----:B------:R-:W-:-:S05]  /*01d0*/  FMUL R3, |R12|, 16777216 ;  /* 0x4b8000000c037820 */ /* 0x000fca0000400200 */
[----:B------:R-:W-:-:S04]  /*01e0*/  FSEL R3, R3, |R12|, !P0 ;  /* 0x4000000c03037208 */ /* 0x000fc80004000000 */
[----:B------:R-:W-:-:S04]  /*01f0*/  IADD3 R2, PT, PT, R3, -0x3f3504f3, RZ ;  /* 0xc0cafb0d03027810 */ /* 0x000fc80007ffe0ff */
[----:B------:R-:W-:-:S04]  /*0200*/  LOP3.LUT R4, R2, 0xff800000, RZ, 0xc0, !PT ;  /* 0xff80000002047812 */ /* 0x000fc800078ec0ff */
[----:B------:R-:W-:-:S05]  /*0210*/  IADD3 R3, PT, PT, R3, -R4, RZ ;  /* 0x8000000403037210 */ /* 0x000fca0007ffe0ff */
[----:B0-----:R-:W-:-:S06]  /*0220*/  FADD R7, R3, 1 ;  /* 0x3f80000003077421 */ /* 0x001fcc0000000000 */
[----:B------:R-:W0:Y:S01]  /*0230*/  MUFU.RCP R7, R7 ;  /* 0x0000000700077308 */ /* 0x000e220000001000 */
[----:B------:R-:W-:Y:S01]  /*0240*/  FADD R6, R3, -1 ;  /* 0xbf80000003067421 */ /* 0x000fe20000000000 */
[----:B------:R-:W-:Y:S02]  /*0250*/  FSEL R2, RZ, -24, P0 ;  /* 0xc1c00000ff027808 */ /* 0x000fe40000000000 */
[----:B------:R-:W-:Y:S01]  /*0260*/  I2FP.F32.S32 R3, R4 ;  /* 0x0000000400037245 */ /* 0x000fe20000201400 */
[----:B------:R-:W-:-:S04]  /*0270*/  FADD R8, R6, R6 ;  /* 0x0000000606087221 */ /* 0x000fc80000000000 */
[----:B------:R-:W-:Y:S01]  /*0280*/  FFMA R3, R3, 1.1920928955078125e-07, R2 ;  /* 0x3400000003037823 */ /* 0x000fe20000000002 */
[----:B------:R-:W-:Y:S02]  /*0290*/  HFMA2 R2, -RZ, RZ, 0.771484375, 0.21533203125 ;  /* 0x3a2c32e4ff027431 */ /* 0x000fe400000001ff */
[----:B0-----:R-:W-:-:S04]  /*02a0*/  FMUL R8, R7, R8 ;  /* 0x0000000807087220 */ /* 0x001fc80000400000 */
[----:B------:R-:W-:Y:S01]  /*02b0*/  FADD R4, R6, -R8 ;  /* 0x8000000806047221 */ /* 0x000fe20000000000 */
[----:B------:R-:W-:-:S03]  /*02c0*/  FMUL R9, R8, R8 ;  /* 0x0000000808097220 */ /* 0x000fc60000400000 */
[----:B------:R-:W-:Y:S01]  /*02d0*/  FADD R11, R4, R4 ;  /* 0x00000004040b7221 */ /* 0x000fe20000000000 */
[----:B------:R-:W-:Y:S01]  /*02e0*/  FFMA R10, R8, 1.4426950216293334961, R3 ;  /* 0x3fb8aa3b080a7823 */ /* 0x000fe20000000003 */
[----:B------:R-:W-:Y:S02]  /*02f0*/  FFMA R4, R9, R2, 0.0032181653659790754318 ;  /* 0x3b52e7db09047423 */ /* 0x000fe40000000002 */
[----:B------:R-:W-:Y:S01]  /*0300*/  FFMA R6, R6, -R8, R11 ;  /* 0x8000000806067223 */ /* 0x000fe2000000000b */
[----:B------:R-:W-:Y:S01]  /*0310*/  FADD R3, R3, -R10 ;  /* 0x8000000a03037221 */ /* 0x000fe20000000000 */
[----:B------:R-:W0:Y:S01]  /*0320*/  LDC R11, c[0x0][0x3d4] ;  /* 0x0000f500ff0b7b82 */ /* 0x000e220000000800 */
[----:B------:R-:W-:Y:S01]  /*0330*/  FFMA R4, R9, R4, 0.018033718690276145935 ;  /* 0x3c93bb7309047423 */ /* 0x000fe20000000004 */
[----:B------:R-:W-:Y:S01]  /*0340*/  FMUL R6, R7, R6 ;  /* 0x0000000607067220 */ /* 0x000fe20000400000 */
[----:B------:R-:W-:Y:S02]  /*0350*/  FFMA R3, R8, 1.4426950216293334961, R3 ;  /* 0x3fb8aa3b08037823 */ /* 0x000fe40000000003 */
[----:B------:R-:W-:-:S02]  /*0360*/  FFMA R4, R9, R4, 0.12022458761930465698 ;  /* 0x3df6384f09047423 */ /* 0x000fc40000000004 */
[----:B------:R-:W-:Y:S02]  /*0370*/  FFMA R3, R6, 1.4426950216293334961, R3 ;  /* 0x3fb8aa3b06037823 */ /* 0x000fe40000000003 */
[----:B------:R-:W-:Y:S02]  /*0380*/  FMUL R9, R9, R4 ;  /* 0x0000000409097220 */ /* 0x000fe40000400000 */
[----:B------:R-:W-:Y:S02]  /*0390*/  FFMA R3, R8, 1.9251366722983220825e-08, R3 ;  /* 0x32a55e3408037823 */ /* 0x000fe40000000003 */
[----:B------:R-:W-:-:S04]  /*03a0*/  FMUL R4, R9, 3 ;  /* 0x4040000009047820 */ /* 0x000fc80000400000 */
[----:B------:R-:W-:-:S04]  /*03b0*/  FFMA R4, R6, R4, R3 ;  /* 0x0000000406047223 */ /* 0x000fc80000000003 */
[----:B------:R-:W-:Y:S01]  /*03c0*/  FFMA R9, R8, R9, R4 ;  /* 0x0000000908097223 */ /* 0x000fe20000000004 */
[----:B0-----:R-:W-:-:S03]  /*03d0*/  I2FP.F32.S32 R3, R11 ;  /* 0x0000000b00037245 */ /* 0x001fc60000201400 */
[----:B------:R-:W-:-:S04]  /*03e0*/  FADD R4, R10, R9 ;  /* 0x000000090a047221 */ /* 0x000fc80000000000 */
[----:B------:R-:W-:-:S04]  /*03f0*/  FMUL R8, R3, R4 ;  /* 0x0000000403087220 */ /* 0x000fc80000400000 */
[----:B------:R-:W0:Y:S01]  /*0400*/  FRND R13, R8 ;  /* 0x00000008000d7307 */ /* 0x000e220000201000 */
[----:B------:R-:W-:Y:S01]  /*0410*/  FADD R10, -R10, R4 ;  /* 0x000000040a0a7221 */ /* 0x000fe20000000100 */
[----:B------:R-:W-:-:S03]  /*0420*/  FFMA R7, R3, R4, -R8 ;  /* 0x0000000403077223 */ /* 0x000fc60000000808 */
[----:B------:R-:W-:Y:S01]  /*0430*/  FADD R10, R9, -R10 ;  /* 0x8000000a090a7221 */ /* 0x000fe20000000000 */
[----:B------:R-:W-:-:S03]  /*0440*/  MOV R4, 0x391fcb8e ;  /* 0x391fcb8e00047802 */ /* 0x000fc60000000f00 */
[----:B------:R-:W-:Y:S01]  /*0450*/  FFMA R7, R3, R10, R7 ;  /* 0x0000000a03077223 */ /* 0x000fe20000000007 */
[----:B0-----:R-:W-:-:S04]  /*0460*/  FADD R6, R8, -R13 ;  /* 0x8000000d08067221 */ /* 0x001fc80000000000 */
[----:B------:R-:W-:-:S04]  /*0470*/  FADD R7, R7, R6 ;  /* 0x0000000607077221 */ /* 0x000fc80000000000 */
[----:B------:R-:W-:-:S04]  /*0480*/  FFMA R6, R7, R4, 0.0013391353422775864601 ;  /* 0x3aaf85ed07067423 */ /* 0x000fc80000000004 */
[----:B------:R-:W-:-:S04]  /*0490*/  FFMA R6, R7, R6, 0.0096188392490148544312 ;  /* 0x3c1d985607067423 */ /* 0x000fc80000000006 */
[----:B------:R-:W-:Y:S01]  /*04a0*/  FFMA R10, R7, R6, 0.055503588169813156128 ;  /* 0x3d6357bb070a7423 */ /* 0x000fe20000000006 */
[----:B------:R-:W-:Y:S01]  /*04b0*/  FMUL R6, R3, 0.5 ;  /* 0x3f00000003067820 */ /* 0x000fe20000400000 */
[----:B------:R-:W-:Y:S01]  /*04c0*/  FSETP.GT.AND P0, PT, R13, RZ, PT ;  /* 0x000000ff0d00720b */ /* 0x000fe20003f04000 */
[----:B------:R-:W0:Y:S01]  /*04d0*/  F2I.NTZ R9, R8 ;  /* 0x0000000800097305 */ /* 0x000e220000203100 */
[----:B------:R-:W-:Y:S02]  /*04e0*/  FFMA R10, R7, R10, 0.24022644758224487305 ;  /* 0x3e75fdec070a7423 */ /* 0x000fe4000000000a */
[----:B------:R-:W-:Y:S02]  /*04f0*/  SEL R14, RZ, 0x83000000, P0 ;  /* 0x83000000ff0e7807 */ /* 0x000fe40000000000 */
[----:B------:R-:W-:-:S03]  /*0500*/  ISETP.NE.AND P0, PT, R11, RZ, PT ;  /* 0x000000ff0b00720c */ /* 0x000fc60003f05270 */
[----:B------:R-:W1:Y:S01]  /*0510*/  FRND.TRUNC R6, R6 ;  /* 0x0000000600067307 */ /* 0x000e62000020d000 */
[C---:B------:R-:W-:Y:S01]  /*0520*/  FFMA R10, R7.reuse, R10, 0.69314718246459960938 ;  /* 0x3f317218070a7423 */ /* 0x040fe2000000000a */
[----:B------:R-:W-:Y:S02]  /*0530*/  FSETP.EQ.OR P2, PT, R12, 1, !P0 ;  /* 0x3f8000000c00780b */ /* 0x000fe40004742400 */
[----:B------:R-:W-:Y:S01]  /*0540*/  FSETP.GT.AND P1, PT, |R8|, 152, PT ;  /* 0x431800000800780b */ /* 0x000fe20003f24200 */
[----:B------:R-:W-:Y:S01]  /*0550*/  FFMA R10, R7, R10, 1 ;  /* 0x3f800000070a7423 */ /* 0x000fe2000000000a */
[----:B------:R-:W-:Y:S02]  /*0560*/  IADD3 R7, PT, PT, R14, 0x7f000000, RZ ;  /* 0x7f0000000e077810 */ /* 0x000fe40007ffe0ff */
[----:B------:R-:W-:Y:S02]  /*0570*/  FSETP.GEU.AND P3, PT, R8, RZ, PT ;  /* 0x000000ff0800720b */ /* 0x000fe40003f6e000 */
[----:B0-----:R-:W-:Y:S01]  /*0580*/  LEA R14, R9, -R14, 0x17 ;  /* 0x8000000e090e7211 */ /* 0x001fe200078eb8ff */
[----:B------:R-:W-:Y:S01]  /*0590*/  FMUL R7, R10, R7 ;  /* 0x000000070a077220 */ /* 0x000fe20000400000 */
[----:B-1----:R-:W-:Y:S01]  /*05a0*/  FADD R8, R6, R6 ;  /* 0x0000000606087221 */ /* 0x002fe20000000000 */
[----:B------:R-:W-:-:S02]  /*05b0*/  HFMA2 R9, -RZ, RZ, 1.875, 0 ;  /* 0x3f800000ff097431 */ /* 0x000fc400000001ff */
[----:B------:R-:W-:Y:S02]  /*05c0*/  FMUL R14, R7, R14 ;  /* 0x0000000e070e7220 */ /* 0x000fe40000400000 */
[----:B------:R-:W-:Y:S01]  /*05d0*/  @P1 FSEL R14, RZ, +INF , !P3 ;  /* 0x7f800000ff0e1808 */ /* 0x000fe20005800000 */
[----:B------:R-:W-:Y:S01]  /*05e0*/  FADD R8, R3, -R8 ;  /* 0x8000000803087221 */ /* 0x000fe20000000000 */
[----:B----4-:R-:W-:-:S05]  /*05f0*/  IMAD R6, R5, -0x10000, R0 ;  /* 0xffff000005067824 */ /* 0x010fca00078e0200 */
[----:B------:R-:W-:Y:S01]  /*0600*/  VIMNMX R7, PT, PT, R6, 0x10000, PT ;  /* 0x0001000006077848 */ /* 0x000fe20003fe0100 */
[----:B------:R-:W-:Y:S06]  /*0610*/  @P2 BRA `(.L_x_0) ;  /* 0x0000000000502947 */ /* 0x000fec0003800000 */
[----:B------:R-:W-:-:S04]  /*0620*/  FSETP.NAN.AND P1, PT, |R3|, |R3|, PT ;  /* 0x400000030300720b */ /* 0x000fc80003f28200 */
[----:B------:R-:W-:-:S13]  /*0630*/  FSETP.NUM.AND P1, PT, |R12|, |R12|, !P1 ;  /* 0x4000000c0c00720b */ /* 0x000fda0004f27200 */
[----:B------:R-:W-:Y:S01]  /*0640*/  @!P1 FADD R9, R3, R12 ;  /* 0x0000000c03099221 */ /* 0x000fe20000000000 */
[----:B------:R-:W-:Y:S06]  /*0650*/  @!P1 BRA `(.L_x_0) ;  /* 0x0000000000409947 */ /* 0x000fec0003800000 */
[C---:B------:R-:W-:Y:S02]  /*0660*/  FSETP.NEU.AND P1, PT, |R12|.reuse, +INF , PT ;  /* 0x7f8000000c00780b */ /* 0x040fe40003f2d200 */
[----:B------:R-:W-:-:S13]  /*0670*/  FSETP.NEU.AND P2, PT, R12, RZ, PT ;  /* 0x000000ff0c00720b */ /* 0x000fda0003f4d000 */
[----:B------:R-:W-:Y:S05]  /*0680*/  @P1 BRA P2, `(.L_x_1) ;  /* 0x0000000000181947 */ /* 0x000fea0001000000 */
[----:B------:R-:W-:Y:S01]  /*0690*/  ISETP.GE.AND P2, PT, R11, RZ, PT ;  /* 0x000000ff0b00720c */ /* 0x000fe20003f46270 */
[----:B------:R-:W-:Y:S01]  /*06a0*/  FADD R9, R12, R12 ;  /* 0x0000000c0c097221 */ /* 0x000fe20000000000 */
[----:B------:R-:W-:-:S11]  /*06b0*/  FSETP.NEU.AND P1, PT, |R8|, 1, PT ;  /* 0x3f8000000800780b */ /* 0x000fd60003f2d200 */
[----:B------:R-:W-:-:S04]  /*06c0*/  @!P2 LOP3.LUT R9, R9, 0x7f800000, RZ, 0x3c, !PT ;  /* 0x7f8000000909a812 */ /* 0x000fc800078e3cff */
[----:B------:R-:W-:Y:S01]  /*06d0*/  @P1 LOP3.LUT R9, R9, 0x7fffffff, RZ, 0xc0, !PT ;  /* 0x7fffffff09091812 */ /* 0x000fe200078ec0ff */
[----:B------:R-:W-:Y:S06]  /*06e0*/  BRA `(.L_x_0) ;  /* 0x00000000001c7947 */ /* 0x000fec0003800000 */
.L_x_1:
[----:B------:R-:W-:Y:S02]  /*06f0*/  FSETP.NEU.AND P1, PT, |R3|, +INF , PT ;  /* 0x7f8000000300780b */ /* 0x000fe40003f2d200 */
[----:B------:R-:W-:-:S13]  /*0700*/  FSETP.EQ.AND P2, PT, R12, -1, PT ;  /* 0xbf8000000c00780b */ /* 0x000fda0003f42000 */
[----:B------:R-:W-:Y:S05]  /*0710*/  @!P1 BRA P2, `(.L_x_0) ;  /* 0x0000000000109947 */ /* 0x000fea0001000000 */
[----:B------:R-:W-:Y:S02]  /*0720*/  FSETP.GEU.AND P1, PT, R12, RZ, PT ;  /* 0x000000ff0c00720b */ /* 0x000fe40003f2e000 */
[----:B------:R-:W-:-:S11]  /*0730*/  MOV R9, R14 ;  /* 0x0000000e00097202 */ /* 0x000fd60000000f00 */
[----:B------:R-:W-:-:S04]  /*0740*/  @!P1 FSETP.NEU.AND P2, PT, |R8|, 1, PT ;  /* 0x3f8000000800980b */ /* 0x000fc80003f4d200 */
[----:B------:R-:W-:-:S09]  /*0750*/  @!P1 FSEL R9, R14, -R14, P2 ;  /* 0x8000000e0e099208 */ /* 0x000fd20001000000 */
.L_x_0:
[----:B------:R-:W0:Y:S01]  /*0760*/  LDC R0, c[0x0][0x3c8] ;  /* 0x0000f200ff007b82 */ /* 0x000e220000000800 */
[----:B------:R-:W-:Y:S01]  /*0770*/  FADD R9, -R9, 1 ;  /* 0x3f80000009097421 */ /* 0x000fe20000000100 */
[C---:B0-----:R-:W-:Y:S01]  /*0780*/  FMUL R13, |R0|.reuse, 16777216 ;  /* 0x4b800000000d7820 */ /* 0x041fe20000400200 */
[C---:B------:R-:W-:Y:S02]  /*0790*/  FSETP.GEU.AND P1, PT, |R0|.reuse, 1.175494350822287508e-38, PT ;  /* 0x008000000000780b */ /* 0x040fe40003f2e200 */
[----:B------:R-:W-:Y:S02]  /*07a0*/  FSETP.EQ.OR P0, PT, R0, 1, !P0 ;  /* 0x3f8000000000780b */ /* 0x000fe40004702400 */
[----:B------:R-:W-:-:S04]  /*07b0*/  FSEL R13, R13, |R0|, !P1 ;  /* 0x400000000d0d7208 */ /* 0x000fc80004800000 */
[----:B------:R-:W-:-:S04]  /*07c0*/  IADD3 R10, PT, PT, R13, -0x3f3504f3, RZ ;  /* 0xc0cafb0d0d0a7810 */ /* 0x000fc80007ffe0ff */
[----:B------:R-:W-:Y:S02]  /*07d0*/  LOP3.LUT R14, R10, 0xff800000, RZ, 0xc0, !PT ;  /* 0xff8000000a0e7812 */ /* 0x000fe400078ec0ff */
[----:B------:R-:W-:Y:S02]  /*07e0*/  FSEL R10, RZ, -24, P1 ;  /* 0xc1c00000ff0a7808 */ /* 0x000fe40000800000 */
[----:B------:R-:W-:-:S05]  /*07f0*/  IADD3 R13, PT, PT, R13, -R14, RZ ;  /* 0x8000000e0d0d7210 */ /* 0x000fca0007ffe0ff */
[C---:B------:R-:W-:Y:S01]  /*0800*/  FADD R24, R13.reuse, 1 ;  /* 0x3f8000000d187421 */ /* 0x040fe20000000000 */
[----:B------:R-:W-:Y:S01]  /*0810*/  FADD R15, R13, -1 ;  /* 0xbf8000000d0f7421 */ /* 0x000fe20000000000 */
[----:B------:R-:W-:-:S03]  /*0820*/  I2FP.F32.S32 R13, R14 ;  /* 0x0000000e000d7245 */ /* 0x000fc60000201400 */
[----:B------:R-:W-:Y:S01]  /*0830*/  FADD R25, R15, R15 ;  /* 0x0000000f0f197221 */ /* 0x000fe20000000000 */
[----:B------:R-:W0:Y:S01]  /*0840*/  MUFU.RCP R24, R24 ;  /* 0x0000001800187308 */ /* 0x000e220000001000 */
[----:B------:R-:W-:Y:S02]  /*0850*/  FFMA R10, R13, 1.1920928955078125e-07, R10 ;  /* 0x340000000d0a7823 */ /* 0x000fe4000000000a */
[----:B0-----:R-:W-:-:S04]  /*0860*/  FMUL R25, R24, R25 ;  /* 0x0000001918197220 */ /* 0x001fc80000400000 */
[----:B------:R-:W-:Y:S01]  /*0870*/  FADD R14, R15, -R25 ;  /* 0x800000190f0e7221 */ /* 0x000fe20000000000 */
[CC--:B------:R-:W-:Y:S01]  /*0880*/  FMUL R13, R25.reuse, R25.reuse ;  /* 0x00000019190d7220 */ /* 0x0c0fe20000400000 */
[----:B------:R-:W-:Y:S02]  /*0890*/  FFMA R27, R25, 1.4426950216293334961, R10 ;  /* 0x3fb8aa3b191b7823 */ /* 0x000fe4000000000a */
[----:B------:R-:W-:Y:S01]  /*08a0*/  FADD R14, R14, R14 ;  /* 0x0000000e0e0e7221 */ /* 0x000fe20000000000 */
[----:B------:R-:W-:Y:S01]  /*08b0*/  FFMA R2, R13, R2, 0.0032181653659790754318 ;  /* 0x3b52e7db0d027423 */ /* 0x000fe20000000002 */
[----:B------:R-:W-:Y:S02]  /*08c0*/  FADD R10, R10, -R27 ;  /* 0x8000001b0a0a7221 */ /* 0x000fe40000000000 */
[----:B------:R-:W-:Y:S01]  /*08d0*/  FFMA R15, R15, -R25, R14 ;  /* 0x800000190f0f7223 */ /* 0x000fe2000000000e */
[----:B------:R-:W-:Y:S01]  /*08e0*/  FFMA R2, R13, R2, 0.018033718690276145935 ;  /* 0x3c93bb730d027423 */ /* 0x000fe20000000002 */
[----:B------:R-:W-:-:S02]  /*08f0*/  FFMA R10, R25, 1.4426950216293334961, R10 ;  /* 0x3fb8aa3b190a7823 */ /* 0x000fc4000000000a */
[----:B------:R-:W-:Y:S01]  /*0900*/  FMUL R15, R24, R15 ;  /* 0x0000000f180f7220 */ /* 0x000fe20000400000 */
[----:B------:R-:W-:-:S03]  /*0910*/  FFMA R2, R13, R2, 0.12022458761930465698 ;  /* 0x3df6384f0d027423 */ /* 0x000fc60000000002 */
[----:B------:R-:W-:Y:S01]  /*0920*/  FFMA R10, R15, 1.4426950216293334961, R10 ;  /* 0x3fb8aa3b0f0a7823 */ /* 0x000fe2000000000a */
[----:B------:R-:W-:-:S03]  /*0930*/  FMUL R2, R13, R2 ;  /* 0x000000020d027220 */ /* 0x000fc60000400000 */
[----:B------:R-:W-:Y:S01]  /*0940*/  FFMA R10, R25, 1.9251366722983220825e-08, R10 ;  /* 0x32a55e34190a7823 */ /* 0x000fe2000000000a */
[----:B------:R-:W-:-:S04]  /*0950*/  FMUL R13, R2, 3 ;  /* 0x40400000020d7820 */ /* 0x000fc80000400000 */
[----:B------:R-:W-:-:S04]  /*0960*/  FFMA R13, R15, R13, R10 ;  /* 0x0000000d0f0d7223 */ /* 0x000fc8000000000a */
[----:B------:R-:W-:-:S04]  /*0970*/  FFMA R2, R25, R2, R13 ;  /* 0x0000000219027223 */ /* 0x000fc8000000000d */
[----:B------:R-:W-:-:S04]  /*0980*/  FADD R10, R27, R2 ;  /* 0x000000021b0a7221 */ /* 0x000fc80000000000 */
[----:B------:R-:W-:Y:S01]  /*0990*/  FMUL R14, R3, R10 ;  /* 0x0000000a030e7220 */ /* 0x000fe20000400000 */
[----:B------:R-:W-:-:S03]  /*09a0*/  FADD R27, -R27, R10 ;  /* 0x0000000a1b1b7221 */ /* 0x000fc60000000100 */
[----:B------:R-:W0:Y:S01]  /*09b0*/  FRND R15, R14 ;  /* 0x0000000e000f7307 */ /* 0x000e220000201000 */
[----:B------:R-:W-:Y:S01]  /*09c0*/  FADD R2, R2, -R27 ;  /* 0x8000001b02027221 */ /* 0x000fe20000000000 */
[----:B------:R-:W-:Y:S01]  /*09d0*/  FFMA R13, R3, R10, -R14 ;  /* 0x0000000a030d7223 */ /* 0x000fe2000000080e */
[----:B------:R-:W-:-:S03]  /*09e0*/  FSETP.GEU.AND P2, PT, R14, RZ, PT ;  /* 0x000000ff0e00720b */ /* 0x000fc60003f4e000 */
[----:B------:R-:W-:Y:S01]  /*09f0*/  FFMA R2, R3, R2, R13 ;  /* 0x0000000203027223 */ /* 0x000fe2000000000d */
[----:B0-----:R-:W-:Y:S01]  /*0a00*/  FADD R13, R14, -R15 ;  /* 0x8000000f0e0d7221 */ /* 0x001fe20000000000 */
[----:B------:R-:W-:-:S03]  /*0a10*/  FSETP.GT.AND P1, PT, R15, RZ, PT ;  /* 0x000000ff0f00720b */ /* 0x000fc60003f24000 */
[----:B------:R-:W-:Y:S01]  /*0a20*/  FADD R13, R2, R13 ;  /* 0x0000000d020d7221 */ /* 0x000fe20000000000 */
[----:B------:R-:W-:Y:S01]  /*0a30*/  SEL R15, RZ, 0x83000000, P1 ;  /* 0x83000000ff0f7807 */ /* 0x000fe20000800000 */
[----:B------:R-:W0:Y:S01]  /*0a40*/  F2I.NTZ R2, R14 ;  /* 0x0000000e00027305 */ /* 0x000e220000203100 */
[----:B------:R-:W-:Y:S01]  /*0a50*/  FSETP.GT.AND P1, PT, |R14|, 152, PT ;  /* 0x431800000e00780b */ /* 0x000fe20003f24200 */
[----:B------:R-:W-:Y:S01]  /*0a60*/  FFMA R4, R13, R4, 0.0013391353422775864601 ;  /* 0x3aaf85ed0d047423 */ /* 0x000fe20000000004 */
[----:B------:R-:W-:-:S03]  /*0a70*/  IADD3 R25, PT, PT, R15, 0x7f000000, RZ ;  /* 0x7f0000000f197810 */ /* 0x000fc60007ffe0ff */
[----:B------:R-:W-:-:S04]  /*0a80*/  FFMA R4, R13, R4, 0.0096188392490148544312 ;  /* 0x3c1d98560d047423 */ /* 0x000fc80000000004 */
[----:B------:R-:W-:-:S04]  /*0a90*/  FFMA R4, R13, R4, 0.055503588169813156128 ;  /* 0x3d6357bb0d047423 */ /* 0x000fc80000000004 */
[----:B------:R-:W-:Y:S01]  /*0aa0*/  FFMA R4, R13, R4, 0.24022644758224487305 ;  /* 0x3e75fdec0d047423 */ /* 0x000fe20000000004 */
[----:B0-----:R-:W-:-:S03]  /*0ab0*/  LEA R15, R2, -R15, 0x17 ;  /* 0x8000000f020f7211 */ /* 0x001fc600078eb8ff */
[----:B------:R-:W-:-:S04]  /*0ac0*/  FFMA R4, R13, R4, 0.69314718246459960938 ;  /* 0x3f3172180d047423 */ /* 0x000fc80000000004 */
[----:B------:R-:W-:Y:S01]  /*0ad0*/  FFMA R4, R13, R4, 1 ;  /* 0x3f8000000d047423 */ /* 0x000fe20000000004 */
[----:B------:R-:W-:-:S03]  /*0ae0*/  MOV R13, 0x3f800000 ;  /* 0x3f800000000d7802 */ /* 0x000fc60000000f00 */
[----:B------:R-:W-:-:S04]  /*0af0*/  FMUL R4, R4, R25 ;  /* 0x0000001904047220 */ /* 0x000fc80000400000 */
[----:B------:R-:W-:Y:S01]  /*0b00*/  FMUL R4, R4, R15 ;  /* 0x0000000f04047220 */ /* 0x000fe20000400000 */
[----:B------:R-:W-:Y:S01]  /*0b10*/  @P1 FSEL R4, RZ, +INF , !P2 ;  /* 0x7f800000ff041808 */ /* 0x000fe20005000000 */
        /* <DEDUP_REMOVED lines=14> */
.L_x_3:
[----:B------:R-:W-:Y:S02]  /*0c00*/  FSETP.NEU.AND P0, PT, |R3|, +INF , PT ;  /* 0x7f8000000300780b */ /* 0x000fe40003f0d200 */
[----:B------:R-:W-:-:S13]  /*0c10*/  FSETP.EQ.AND P1, PT, R0, -1, PT ;  /* 0xbf8000000000780b */ /* 0x000fda0003f22000 */
[----:B------:R-:W-:Y:S05]  /*0c20*/  @!P0 BRA P1, `(.L_x_2) ;  /* 0x0000000000108947 */ /* 0x000fea0000800000 */
[----:B------:R-:W-:Y:S02]  /*0c30*/  FSETP.GEU.AND P0, PT, R0, RZ, PT ;  /* 0x000000ff0000720b */ /* 0x000fe40003f0e000 */
[----:B------:R-:W-:-:S11]  /*0c40*/  MOV R13, R4 ;  /* 0x00000004000d7202 */ /* 0x000fd60000000f00 */
[----:B------:R-:W-:-:S04]  /*0c50*/  @!P0 FSETP.NEU.AND P1, PT, |R8|, 1, PT ;  /* 0x3f8000000800880b */ /* 0x000fc80003f2d200 */
[----:B------:R-:W-:-:S09]  /*0c60*/  @!P0 FSEL R13, R4, -R4, P1 ;  /* 0x80000004040d8208 */ /* 0x000fd20000800000 */
.L_x_2:
[----:B------:R-:W0:Y:S02]  /*0c70*/  S2R R8, SR_TID.X ;  /* 0x0000000000087919 */ /* 0x000e240000002100 */
[----:B0-----:R-:W-:-:S13]  /*0c80*/  ISETP.GT.AND P0, PT, R6, R8, PT ;  /* 0x000000080600720c */ /* 0x001fda0003f04270 */
[----:B------:R-:W-:Y:S05]  /*0c90*/  @!P0 EXIT ;  /* 0x000000000000894d */ /* 0x000fea0003800000 */
[----:B------:R-:W0:Y:S01]  /*0ca0*/  LDCU UR4, c[0x0][0x360] ;  /* 0x00006c00ff0477ac */ /* 0x000e220008000800 */
[----:B------:R-:W1:Y:S01]  /*0cb0*/  LDC R14, c[0x0][0x3d0] ;  /* 0x0000f400ff0e7b82 */ /* 0x000e620000000800 */
[----:B------:R-:W-:Y:S01]  /*0cc0*/  BSSY.RECONVERGENT B2, `(.L_x_4) ;  /* 0x000007c000027945 */ /* 0x000fe20003800200 */
[----:B------:R-:W-:Y:S01]  /*0cd0*/  FADD R12, -R12, 1 ;  /* 0x3f8000000c0c7421 */ /* 0x000fe20000000100 */
[----:B------:R-:W1:Y:S01]  /*0ce0*/  LDCU UR5, c[0x0][0x3c0] ;  /* 0x00007800ff0577ac */ /* 0x000e620008000800 */
[----:B------:R-:W2:Y:S01]  /*0cf0*/  LDCU UR10, c[0x0][0x3c4] ;  /* 0x00007880ff0a77ac */ /* 0x000ea20008000800 */
[----:B------:R-:W3:Y:S01]  /*0d00*/  LDCU UR11, c[0x0][0x3c8] ;  /* 0x00007900ff0b77ac */ /* 0x000ee20008000800 */
[----:B------:R-:W4:Y:S01]  /*0d10*/  LDCU UR12, c[0x0][0x3c0] ;  /* 0x00007800ff0c77ac */ /* 0x000f220008000800 */
[----:B0-----:R-:W0:Y:S01]  /*0d20*/  I2F.U32.RP R6, UR4 ;  /* 0x0000000400067d06 */ /* 0x001e220008209000 */
[----:B------:R-:W-:Y:S01]  /*0d30*/  IADD3 R4, PT, PT, R8, UR4, RZ ;  /* 0x0000000408047c10 */ /* 0x000fe2000fffe0ff */
[----:B------:R-:W0:Y:S01]  /*0d40*/  LDCU UR8, c[0x0][0x3cc] ;  /* 0x00007980ff0877ac */ /* 0x000e220008000800 */
[----:B------:R-:W-:-:S02]  /*0d50*/  ISETP.NE.U32.AND P2, PT, RZ, UR4, PT ;  /* 0x00000004ff007c0c */ /* 0x000fc4000bf45070 */
[----:B------:R-:W-:Y:S01]  /*0d60*/  ISETP.GE.AND P0, PT, R4, R7, PT ;  /* 0x000000070400720c */ /* 0x000fe20003f06270 */
[----:B------:R-:W0:Y:S01]  /*0d70*/  LDCU UR9, c[0x0][0x3d0] ;  /* 0x00007a00ff0977ac */ /* 0x000e220008000800 */
[----:B------:R-:W-:Y:S01]  /*0d80*/  VIMNMX R11, PT, PT, R7, R4, !PT ;  /* 0x00000004070b7248 */ /* 0x000fe20007fe0100 */
[----:B-1----:R-:W-:Y:S01]  /*0d90*/  FMUL R14, R14, UR5 ;  /* 0x000000050e0e7c20 */ /* 0x002fe20008400000 */
[----:B------:R-:W-:-:S04]  /*0da0*/  SEL R10, RZ, 0x1, P0 ;  /* 0x00000001ff0a7807 */ /* 0x000fc80000000000 */
[----:B------:R-:W-:Y:S01]  /*0db0*/  IADD3 R11, PT, PT, R11, -R4, -R10 ;  /* 0x800000040b0b7210 */ /* 0x000fe20007ffe80a */
[----:B0-----:R-:W0:Y:S02]  /*0dc0*/  MUFU.RCP R6, R6 ;  /* 0x0000000600067308 */ /* 0x001e240000001000 */
[----:B0-----:R-:W-:-:S06]  /*0dd0*/  IADD3 R2, PT, PT, R6, 0xffffffe, RZ ;  /* 0x0ffffffe06027810 */ /* 0x001fcc0007ffe0ff */
[----:B------:R0:W1:Y:S02]  /*0de0*/  F2I.FTZ.U32.TRUNC.NTZ R3, R2 ;  /* 0x0000000200037305 */ /* 0x000064000021f000 */
[----:B0-----:R-:W-:Y:S01]  /*0df0*/  HFMA2 R2, -RZ, RZ, 0, 0 ;  /* 0x00000000ff027431 */ /* 0x001fe200000001ff */
[----:B-1----:R-:W-:-:S05]  /*0e00*/  IADD3 R15, PT, PT, RZ, -R3, RZ ;  /* 0x80000003ff0f7210 */ /* 0x002fca0007ffe0ff */
[----:B------:R-:W-:-:S04]  /*0e10*/  IMAD R15, R15, UR4, RZ ;  /* 0x000000040f0f7c24 */ /* 0x000fc8000f8e02ff */
[----:B------:R-:W-:-:S06]  /*0e20*/  IMAD.HI.U32 R6, R3, R15, R2 ;  /* 0x0000000f03067227 */ /* 0x000fcc00078e0002 */
[----:B------:R-:W-:-:S05]  /*0e30*/  IMAD.HI.U32 R3, R6, R11, RZ ;  /* 0x0000000b06037227 */ /* 0x000fca00078e00ff */
[----:B------:R-:W-:-:S05]  /*0e40*/  IADD3 R2, PT, PT, -R3, RZ, RZ ;  /* 0x000000ff03027210 */ /* 0x000fca0007ffe1ff */
[----:B------:R-:W-:-:S05]  /*0e50*/  IMAD R11, R2, UR4, R11 ;  /* 0x00000004020b7c24 */ /* 0x000fca000f8e020b */
[----:B------:R-:W-:-:S13]  /*0e60*/  ISETP.GE.U32.AND P0, PT, R11, UR4, PT ;  /* 0x000000040b007c0c */ /* 0x000fda000bf06070 */
[----:B------:R-:W-:Y:S02]  /*0e70*/  @P0 IADD3 R11, PT, PT, R11, -UR4, RZ ;  /* 0x800000040b0b0c10 */ /* 0x000fe4000fffe0ff */
[----:B------:R-:W-:Y:S02]  /*0e80*/  @P0 IADD3 R3, PT, PT, R3, 0x1, RZ ;  /* 0x0000000103030810 */ /* 0x000fe40007ffe0ff */
[----:B------:R-:W-:Y:S01]  /*0e90*/  ISETP.GE.U32.AND P1, PT, R11, UR4, PT ;  /* 0x000000040b007c0c */ /* 0x000fe2000bf26070 */
[----:B------:R-:W-:Y:S01]  /*0ea0*/  FADD R11, -R13, 1 ;  /* 0x3f8000000d0b7421 */ /* 0x000fe20000000100 */
[----:B------:R-:W-:-:S11]  /*0eb0*/  FADD R13, -R0, 1 ;  /* 0x3f800000000d7421 */ /* 0x000fd60000000100 */
[----:B------:R-:W-:Y:S02]  /*0ec0*/  @P1 IADD3 R3, PT, PT, R3, 0x1, RZ ;  /* 0x0000000103031810 */ /* 0x000fe40007ffe0ff */
[----:B------:R-:W-:-:S04]  /*0ed0*/  @!P2 LOP3.LUT R3, RZ, UR4, RZ, 0x33, !PT ;  /* 0x00000004ff03ac12 */ /* 0x000fc8000f8e33ff */
[----:B------:R-:W-:-:S04]  /*0ee0*/  IADD3 R10, PT, PT, R10, R3, RZ ;  /* 0x000000030a0a7210 */ /* 0x000fc80007ffe0ff */
[----:B------:R-:W-:-:S04]  /*0ef0*/  LOP3.LUT R2, R10, 0x3, RZ, 0xc0, !PT ;  /* 0x000000030a027812 */ /* 0x000fc800078ec0ff */
[----:B------:R-:W-:-:S13]  /*0f00*/  ISETP.NE.AND P0, PT, R2, 0x3, PT ;  /* 0x000000030200780c */ /* 0x000fda0003f05270 */
[----:B--234-:R-:W-:Y:S05]  /*0f10*/  @!P0 BRA `(.L_x_5) ;  /* 0x0000000400588947 */ /* 0x01cfea0003800000 */
[----:B------:R-:W-:Y:S02]  /*0f20*/  IADD3 R0, PT, PT, R10, 0x1, RZ ;  /* 0x000000010a007810 */ /* 0x000fe40007ffe0ff */
[----:B------:R-:W-:Y:S02]  /*0f30*/  LEA R15, R5, R8, 0x10 ;  /* 0x00000008050f7211 */ /* 0x000fe400078e80ff */
[----:B------:R-:W-:-:S04]  /*0f40*/  LOP3.LUT R3, R0, 0x3, RZ, 0xc0, !PT ;  /* 0x0000000300037812 */ /* 0x000fc800078ec0ff */
[C---:B------:R-:W-:Y:S01]  /*0f50*/  IADD3 R30, PT, PT, -R3.reuse, RZ, RZ ;  /* 0x000000ff031e7210 */ /* 0x040fe20007ffe1ff */
[----:B------:R-:W-:-:S07]  /*0f60*/  IMAD R8, R3, UR4, R8 ;  /* 0x0000000403087c24 */ /* 0x000fce000f8e0208 */
.L_x_15:
[----:B0----5:R-:W-:-:S04]  /*0f70*/  IMAD.WIDE R24, R15, 0x4, R18 ;  /* 0x000000040f187825 */ /* 0x021fc800078e0212 */
[C---:B------:R-:W-:Y:S01]  /*0f80*/  IMAD.WIDE R2, R15.reuse, 0x4, R20 ;  /* 0x000000040f027825 */ /* 0x040fe200078e0214 */
[----:B------:R-:W2:Y:S05]  /*0f90*/  LDG.E R0, desc[UR6][R24.64] ;  /* 0x0000000618007981 */ /* 0x000eaa000c1e1900 */
[----:B------:R-:W3:Y:S01]  /*0fa0*/  LDG.E R2, desc[UR6][R2.64] ;  /* 0x0000000602027981 */ /* 0x000ee2000c1e1900 */
[----:B------:R-:W-:-:S04]  /*0fb0*/  IMAD.WIDE R26, R15, 0x4, R16 ;  /* 0x000000040f1a7825 */ /* 0x000fc800078e0210 */
[----:B------:R-:W-:Y:S01]  /*0fc0*/  IMAD.WIDE R28, R15, 0x4, R22 ;  /* 0x000000040f1c7825 */ /* 0x000fe200078e0216 */
[----:B------:R-:W4:Y:S04]  /*0fd0*/  LDG.E R4, desc[UR6][R26.64] ;  /* 0x000000061a047981 */ /* 0x000f28000c1e1900 */
[----:B------:R-:W4:Y:S01]  /*0fe0*/  LDG.E R31, desc[UR6][R28.64] ;  /* 0x000000061c1f7981 */ /* 0x000f22000c1e1900 */
[----:B------:R-:W0:Y:S01]  /*0ff0*/  MUFU.RCP R6, R9 ;  /* 0x0000000900067308 */ /* 0x000e220000001000 */
[----:B------:R-:W-:Y:S01]  /*1000*/  FSETP.NEU.AND P0, PT, RZ, UR9, PT ;  /* 0x00000009ff007c0b */ /* 0x000fe2000bf0d000 */
[----:B------:R-:W-:Y:S01]  /*1010*/  BSSY.RECONVERGENT B3, `(.L_x_6) ;  /* 0x0000013000037945 */ /* 0x000fe20003800200 */
[----:B0-----:R-:W-:-:S04]  /*1020*/  FFMA R35, -R9, R6, 1 ;  /* 0x3f80000009237423 */ /* 0x001fc80000000106 */
[----:B------:R-:W-:Y:S01]  /*1030*/  FFMA R35, R6, R35, R6 ;  /* 0x0000002306237223 */ /* 0x000fe20000000006 */
[----:B--2---:R-:W-:-:S04]  /*1040*/  FMUL R33, R0, UR10 ;  /* 0x0000000a00217c20 */ /* 0x004fc80008400000 */
[-C--:B---3--:R-:W-:Y:S01]  /*1050*/  FFMA R0, R12, R2.reuse, R33 ;  /* 0x000000020c007223 */ /* 0x088fe20000000021 */
[----:B------:R-:W-:-:S03]  /*1060*/  FMUL R6, R13, R2 ;  /* 0x000000020d067220 */ /* 0x000fc60000400000 */
[----:B------:R-:W0:Y:S01]  /*1070*/  FCHK P1, R0, R9 ;  /* 0x0000000900007302 */ /* 0x000e220000020000 */
[----:B------:R-:W-:Y:S01]  /*1080*/  FFMA R32, R0, R35, RZ ;  /* 0x0000002300207223 */ /* 0x000fe200000000ff */
[----:B----4-:R-:W-:-:S03]  /*1090*/  FMUL R3, R4, UR11 ;  /* 0x0000000b04037c20 */ /* 0x010fc60008400000 */
[----:B------:R-:W-:Y:S01]  /*10a0*/  FFMA R33, -R9, R32, R0 ;  /* 0x0000002009217223 */ /* 0x000fe20000000100 */
[----:B------:R-:W-:Y:S01]  /*10b0*/  FFMA R2, R2, R6, R3 ;  /* 0x0000000602027223 */ /* 0x000fe20000000003 */
[----:B------:R-:W-:Y:S02]  /*10c0*/  @P0 FFMA R31, -R14, R31, R31 ;  /* 0x0000001f0e1f0223 */ /* 0x000fe4000000011f */
[----:B------:R-:W-:Y:S01]  /*10d0*/  FFMA R32, R35, R33, R32 ;  /* 0x0000002123207223 */ /* 0x000fe20000000020 */
[----:B0-----:R-:W-:Y:S06]  /*10e0*/  @!P1 BRA `(.L_x_7) ;  /* 0x0000000000149947 */ /* 0x001fec0003800000 */
[----:B------:R-:W-:Y:S02]  /*10f0*/  MOV R4, R0 ;  /* 0x0000000000047202 */ /* 0x000fe40000000f00 */
[----:B------:R-:W-:Y:S02]  /*1100*/  MOV R3, R9 ;  /* 0x0000000900037202 */ /* 0x000fe40000000f00 */
[----:B------:R-:W-:-:S07]  /*1110*/  MOV R6, 0x1130 ;  /* 0x0000113000067802 */ /* 0x000fce0000000f00 */
[----:B------:R-:W-:Y:S05]  /*1120*/  CALL.REL.NOINC `($__internal_1_$__cuda_sm3x_div_rn_noftz_f32_slowpath) ;  /* 0x00000018008c7944 */ /* 0x000fea0003c00000 */
[----:B------:R-:W-:-:S07]  /*1130*/  MOV R32, R3 ;  /* 0x0000000300207202 */ /* 0x000fce0000000f00 */
.L_x_7:
[----:B------:R-:W-:Y:S05]  /*1140*/  BSYNC.RECONVERGENT B3 ;  /* 0x0000000000037941 */ /* 0x000fea0003800200 */
.L_x_6:
[----:B------:R-:W0:Y:S01]  /*1150*/  MUFU.RCP R4, R11 ;  /* 0x0000000b00047308 */ /* 0x000e220000001000 */
[----:B------:R-:W-:Y:S07]  /*1160*/  BSSY.RECONVERGENT B3, `(.L_x_8) ;  /* 0x000000c000037945 */ /* 0x000fee0003800200 */
[----:B------:R-:W1:Y:S01]  /*1170*/  FCHK P0, R2, R11 ;  /* 0x0000000b02007302 */ /* 0x000e620000000000 */
[----:B0-----:R-:W-:-:S04]  /*1180*/  FFMA R3, -R11, R4, 1 ;  /* 0x3f8000000b037423 */ /* 0x001fc80000000104 */
[----:B------:R-:W-:-:S04]  /*1190*/  FFMA R3, R4, R3, R4 ;  /* 0x0000000304037223 */ /* 0x000fc80000000004 */
[----:B------:R-:W-:-:S04]  /*11a0*/  FFMA R4, R2, R3, RZ ;  /* 0x0000000302047223 */ /* 0x000fc800000000ff */
[----:B------:R-:W-:-:S04]  /*11b0*/  FFMA R6, -R11, R4, R2 ;  /* 0x000000040b067223 */ /* 0x000fc80000000102 */
[----:B------:R-:W-:Y:S01]  /*11c0*/  FFMA R3, R3, R6, R4 ;  /* 0x0000000603037223 */ /* 0x000fe20000000004 */
[----:B-1----:R-:W-:Y:S06]  /*11d0*/  @!P0 BRA `(.L_x_9) ;  /* 0x0000000000108947 */ /* 0x002fec0003800000 */
[----:B------:R-:W-:Y:S02]  /*11e0*/  MOV R4, R2 ;  /* 0x0000000200047202 */ /* 0x000fe40000000f00 */
[----:B------:R-:W-:Y:S02]  /*11f0*/  MOV R3, R11 ;  /* 0x0000000b00037202 */ /* 0x000fe40000000f00 */
[----:B------:R-:W-:-:S07]  /*1200*/  MOV R6, 0x1220 ;  /* 0x0000122000067802 */ /* 0x000fce0000000f00 */
[----:B------:R-:W-:Y:S05]  /*1210*/  CALL.REL.NOINC `($__internal_1_$__cuda_sm3x_div_rn_noftz_f32_slowpath) ;  /* 0x0000001800507944 */ /* 0x000fea0003c00000 */
.L_x_9:
[----:B------:R-:W-:Y:S05]  /*1220*/  BSYNC.RECONVERGENT B3 ;  /* 0x0000000000037941 */ /* 0x000fea0003800200 */
.L_x_8:
[----:B------:R-:W-:Y:S01]  /*1230*/  IADD3 R4, PT, PT, R3, -0xd000000, RZ ;  /* 0xf300000003047810 */ /* 0x000fe20007ffe0ff */
[----:B------:R0:W1:Y:S01]  /*1240*/  MUFU.RSQ R6, R3 ;  /* 0x0000000300067308 */ /* 0x0000620000001400 */
[----:B------:R-:W-:Y:S01]  /*1250*/  BSSY.RECONVERGENT B0, `(.L_x_10) ;  /* 0x000000b000007945 */ /* 0x000fe20003800200 */
[----:B------:R-:W-:Y:S01]  /*1260*/  FMUL R36, R32, UR12 ;  /* 0x0000000c20247c20 */ /* 0x000fe20008400000 */
[----:B------:R-:W-:-:S13]  /*1270*/  ISETP.GT.U32.AND P0, PT, R4, 0x727fffff, PT ;  /* 0x727fffff0400780c */ /* 0x000fda0003f04070 */
[----:B0-----:R-:W-:Y:S05]  /*1280*/  @!P0 BRA `(.L_x_11) ;  /* 0x00000000000c8947 */ /* 0x001fea0003800000 */
[----:B------:R-:W-:-:S07]  /*1290*/  MOV R4, 0x12b0 ;  /* 0x000012b000047802 */ /* 0x000fce0000000f00 */
[----:B-1----:R-:W-:Y:S05]  /*12a0*/  CALL.REL.NOINC `($__internal_0_$__cuda_sm20_sqrt_rn_f32_slowpath) ;  /* 0x0000001400d47944 */ /* 0x002fea0003c00000 */
[----:B------:R-:W-:Y:S05]  /*12b0*/  BRA `(.L_x_12) ;  /* 0x0000000000107947 */ /* 0x000fea0003800000 */
.L_x_11:
[C---:B-1----:R-:W-:Y:S01]  /*12c0*/  FMUL.FTZ R4, R6.reuse, R3 ;  /* 0x0000000306047220 */ /* 0x042fe20000410000 */
[----:B------:R-:W-:-:S03]  /*12d0*/  FMUL.FTZ R35, R6, 0.5 ;  /* 0x3f00000006237820 */ /* 0x000fc60000410000 */
[----:B------:R-:W-:-:S04]  /*12e0*/  FFMA R3, -R4, R4, R3 ;  /* 0x0000000404037223 */ /* 0x000fc80000000103 */
[----:B------:R-:W-:-:S07]  /*12f0*/  FFMA R35, R3, R35, R4 ;  /* 0x0000002303237223 */ /* 0x000fce0000000004 */
.L_x_12:
[----:B------:R-:W-:Y:S05]  /*1300*/  BSYNC.RECONVERGENT B0 ;  /* 0x0000000000007941 */ /* 0x000fea0003800200 */
.L_x_10:
[----:B------:R-:W-:Y:S01]  /*1310*/  FADD R35, R35, UR8 ;  /* 0x0000000823237e21 */ /* 0x000fe20008000000 */
[----:B------:R-:W-:Y:S03]  /*1320*/  BSSY.RECONVERGENT B3, `(.L_x_13) ;  /* 0x000000d000037945 */ /* 0x000fe60003800200 */
[----:B------:R-:W0:Y:S08]  /*1330*/  MUFU.RCP R3, R35 ;  /* 0x0000002300037308 */ /* 0x000e300000001000 */
        /* <DEDUP_REMOVED lines=11> */
.L_x_14:
[----:B------:R-:W-:Y:S05]  /*13f0*/  BSYNC.RECONVERGENT B3 ;  /* 0x0000000000037941 */ /* 0x000fea0003800200 */
.L_x_13:
[----:B------:R-:W-:Y:S01]  /*1400*/  FADD R3, R31, -R3 ;  /* 0x800000031f037221 */ /* 0x000fe20000000000 */
[----:B------:R-:W-:Y:S02]  /*1410*/  IADD3 R30, PT, PT, R30, 0x1, RZ ;  /* 0x000000011e1e7810 */ /* 0x000fe40007ffe0ff */
[----:B------:R-:W-:Y:S02]  /*1420*/  IADD3 R15, PT, PT, R15, UR4, RZ ;  /* 0x000000040f0f7c10 */ /* 0x000fe4000fffe0ff */
[----:B------:R0:W-:Y:S01]  /*1430*/  STG.E desc[UR6][R28.64], R3 ;  /* 0x000000031c007986 */ /* 0x0001e2000c101906 */
[----:B------:R-:W-:-:S03]  /*1440*/  ISETP.NE.AND P0, PT, R30, RZ, PT ;  /* 0x000000ff1e00720c */ /* 0x000fc60003f05270 */
[----:B------:R0:W-:Y:S04]  /*1450*/  STG.E desc[UR6][R24.64], R0 ;  /* 0x0000000018007986 */ /* 0x0001e8000c101906 */
[----:B------:R0:W-:Y:S06]  /*1460*/  STG.E desc[UR6][R26.64], R2 ;  /* 0x000000021a007986 */ /* 0x0001ec000c101906 */
[----:B------:R-:W-:Y:S05]  /*1470*/  @P0 BRA `(.L_x_15) ;  /* 0xfffffff800bc0947 */ /* 0x000fea000383ffff */
.L_x_5:
[----:B------:R-:W-:Y:S05]  /*1480*/  BSYNC.RECONVERGENT B2 ;  /* 0x0000000000027941 */ /* 0x000fea0003800200 */
.L_x_4:
[----:B------:R-:W-:-:S13]  /*1490*/  ISETP.GE.U32.AND P0, PT, R10, 0x3, PT ;  /* 0x000000030a00780c */ /* 0x000fda0003f06070 */
[----:B------:R-:W-:Y:S05]  /*14a0*/  @!P0 EXIT ;  /* 0x000000000000894d */ /* 0x000fea0003800000 */
[----:B------:R-:W-:Y:S01]  /*14b0*/  LEA R5, R5, R8, 0x10 ;  /* 0x0000000805057211 */ /* 0x000fe200078e80ff */
[----:B------:R-:W1:Y:S01]  /*14c0*/  LDCU UR9, c[0x0][0x3c4] ;  /* 0x00007880ff0977ac */ /* 0x000e620008000800 */
[----:B------:R-:W2:Y:S01]  /*14d0*/  LDCU UR10, c[0x0][0x3c8] ;  /* 0x00007900ff0a77ac */ /* 0x000ea20008000800 */
[----:B------:R-:W3:Y:S01]  /*14e0*/  LDCU UR11, c[0x0][0x3c0] ;  /* 0x00007800ff0b77ac */ /* 0x000ee20008000800 */
[----:B------:R-:W4:Y:S01]  /*14f0*/  LDCU UR8, c[0x0][0x3cc] ;  /* 0x00007980ff0877ac */ /* 0x000f220008000800 */
[----:B------:R-:W0:Y:S01]  /*1500*/  LDCU UR5, c[0x0][0x3d0] ;  /* 0x00007a00ff0577ac */ /* 0x000e220008000800 */
[----:B------:R-:W-:-:S12]  /*1510*/  USHF.L.U32 UR4, UR4, 0x2, URZ ;  /* 0x0000000204047899 */ /* 0x000fd800080006ff */
.L_x_52:
[----:B-----5:R-:W-:-:S04]  /*1520*/  IMAD.WIDE R44, R5, 0x4, R18 ;  /* 0x00000004052c7825 */ /* 0x020fc800078e0212 */
[C---:B0-----:R-:W-:Y:S01]  /*1530*/  IMAD.WIDE R26, R5.reuse, 0x4, R20 ;  /* 0x00000004051a7825 */ /* 0x041fe200078e0214 */
[----:B------:R-:W1:Y:S04]  /*1540*/  LDG.E R2, desc[UR6][R44.64] ;  /* 0x000000062c027981 */ /* 0x000e68000c1e1900 */
[----:B------:R-:W2:Y:S01]  /*1550*/  LDG.E R0, desc[UR6][R26.64] ;  /* 0x000000061a007981 */ /* 0x000ea2000c1e1900 */
[----:B------:R-:W-:-:S04]  /*1560*/  IMAD.WIDE R42, R5, 0x4, R16 ;  /* 0x00000004052a7825 */ /* 0x000fc800078e0210 */
[----:B------:R-:W-:Y:S01]  /*1570*/  IMAD.WIDE R24, R5, 0x4, R22 ;  /* 0x0000000405187825 */ /* 0x000fe200078e0216 */
[----:B------:R-:W3:Y:S04]  /*1580*/  LDG.E R4, desc[UR6][R42.64] ;  /* 0x000000062a047981 */ /* 0x000ee8000c1e1900 */
[----:B------:R-:W4:Y:S01]  /*1590*/  LDG.E R15, desc[UR6][R24.64] ;  /* 0x00000006180f7981 */ /* 0x000f22000c1e1900 */
[----:B------:R-:W0:Y:S01]  /*15a0*/  MUFU.RCP R6, R9 ;  /* 0x0000000900067308 */ /* 0x000e220000001000 */
[----:B------:R-:W-:Y:S01]  /*15b0*/  FSETP.NEU.AND P2, PT, RZ, UR5, PT ;  /* 0x00000005ff007c0b */ /* 0x000fe2000bf4d000 */
[----:B------:R-:W-:Y:S01]  /*15c0*/  BSSY.RECONVERGENT B2, `(.L_x_16) ;  /* 0x0000013000027945 */ /* 0x000fe20003800200 */
[----:B0-----:R-:W-:-:S04]  /*15d0*/  FFMA R3, -R9, R6, 1 ;  /* 0x3f80000009037423 */ /* 0x001fc80000000106 */
[----:B------:R-:W-:Y:S01]  /*15e0*/  FFMA R3, R6, R3, R6 ;  /* 0x0000000306037223 */ /* 0x000fe20000000006 */
[----:B-1----:R-:W-:-:S04]  /*15f0*/  FMUL R29, R2, UR9 ;  /* 0x00000009021d7c20 */ /* 0x002fc80008400000 */
[-C--:B--2---:R-:W-:Y:S01]  /*1600*/  FFMA R2, R12, R0.reuse, R29 ;  /* 0x000000000c027223 */ /* 0x084fe2000000001d */
[----:B------:R-:W-:-:S03]  /*1610*/  FMUL R6, R13, R0 ;  /* 0x000000000d067220 */ /* 0x000fc60000400000 */
[----:B------:R-:W0:Y:S01]  /*1620*/  FCHK P0, R2, R9 ;  /* 0x0000000902007302 */ /* 0x000e220000000000 */
[----:B------:R-:W-:Y:S01]  /*1630*/  FFMA R10, R3, R2, RZ ;  /* 0x00000002030a7223 */ /* 0x000fe200000000ff */
[----:B---3--:R-:W-:-:S03]  /*1640*/  FMUL R29, R4, UR10 ;  /* 0x0000000a041d7c20 */ /* 0x008fc60008400000 */
[----:B------:R-:W-:Y:S01]  /*1650*/  FFMA R28, -R9, R10, R2 ;  /* 0x0000000a091c7223 */ /* 0x000fe20000000102 */
[----:B------:R-:W-:Y:S01]  /*1660*/  FFMA R0, R0, R6, R29 ;  /* 0x0000000600007223 */ /* 0x000fe2000000001d */
[----:B----4-:R-:W-:Y:S02]  /*1670*/  @P2 FFMA R15, -R14, R15, R15 ;  /* 0x0000000f0e0f2223 */ /* 0x010fe4000000010f */
[----:B------:R-:W-:Y:S01]  /*1680*/  FFMA R10, R3, R28, R10 ;  /* 0x0000001c030a7223 */ /* 0x000fe2000000000a */
[----:B0-----:R-:W-:Y:S06]  /*1690*/  @!P0 BRA `(.L_x_17) ;  /* 0x0000000000148947 */ /* 0x001fec0003800000 */
[----:B------:R-:W-:Y:S02]  /*16a0*/  MOV R4, R2 ;  /* 0x0000000200047202 */ /* 0x000fe40000000f00 */
[----:B------:R-:W-:Y:S02]  /*16b0*/  MOV R3, R9 ;  /* 0x0000000900037202 */ /* 0x000fe40000000f00 */
[----:B------:R-:W-:-:S07]  /*16c0*/  MOV R6, 0x16e0 ;  /* 0x000016e000067802 */ /* 0x000fce0000000f00 */
[----:B------:R-:W-:Y:S05]  /*16d0*/  CALL.REL.NOINC `($__internal_1_$__cuda_sm3x_div_rn_noftz_f32_slowpath) ;  /* 0x0000001400207944 */ /* 0x000fea0003c00000 */
[----:B------:R-:W-:-:S07]  /*16e0*/  MOV R10, R3 ;  /* 0x00000003000a7202 */ /* 0x000fce0000000f00 */
.L_x_17:
[----:B------:R-:W-:Y:S05]  /*16f0*/  BSYNC.RECONVERGENT B2 ;  /* 0x0000000000027941 */ /* 0x000fea0003800200 */
.L_x_16:
        /* <DEDUP_REMOVED lines=13> */
.L_x_19:
[----:B------:R-:W-:Y:S05]  /*17d0*/  BSYNC.RECONVERGENT B2 ;  /* 0x0000000000027941 */ /* 0x000fea0003800200 */
.L_x_18:
        /* <DEDUP_REMOVED lines=9> */
.L_x_21:
[C---:B-1----:R-:W-:Y:S01]  /*1870*/  FMUL.FTZ R4, R6.reuse, R3 ;  /* 0x0000000306047220 */ /* 0x042fe20000410000 */
[----:B------:R-:W-:-:S03]  /*1880*/  FMUL.FTZ R35, R6, 0.5 ;  /* 0x3f00000006237820 */ /* 0x000fc60000410000 */
[----:B------:R-:W-:-:S04]  /*1890*/  FFMA R3, -R4, R4, R3 ;  /* 0x0000000404037223 */ /* 0x000fc80000000103 */
[----:B------:R-:W-:-:S07]  /*18a0*/  FFMA R35, R3, R35, R4 ;  /* 0x0000002303237223 */ /* 0x000fce0000000004 */
.L_x_22:
[----:B------:R-:W-:Y:S05]  /*18b0*/  BSYNC.RECONVERGENT B0 ;  /* 0x0000000000007941 */ /* 0x000fea0003800200 */
.L_x_20:
        /* <DEDUP_REMOVED lines=14> */
.L_x_24:
[----:B------:R-:W-:Y:S05]  /*19a0*/  BSYNC.RECONVERGENT B2 ;  /* 0x0000000000027941 */ /* 0x000fea0003800200 */
.L_x_23:
[----:B------:R-:W-:Y:S01]  /*19b0*/  IADD3 R28, P1, PT, R44, UR4, RZ ;  /* 0x000000042c1c7c10 */ /* 0x000fe2000ff3e0ff */
[----:B------:R-:W-:Y:S01]  /*19c0*/  FADD R3, R15, -R3 ;  /* 0x800000030f037221 */ /* 0x000fe20000000000 */
[----:B------:R-:W-:Y:S02]  /*19d0*/  IADD3 R26, P0, PT, R26, UR4, RZ ;  /* 0x000000041a1a7c10 */ /* 0x000fe4000ff1e0ff */
[----:B------:R-:W-:Y:S02]  /*19e0*/  IADD3.X R29, PT, PT, RZ, R45, RZ, P1, !PT ;  /* 0x0000002dff1d7210 */ /* 0x000fe40000ffe4ff */
[----:B------:R0:W-:Y:S01]  /*19f0*/  STG.E desc[UR6][R24.64], R3 ;  /* 0x0000000318007986 */ /* 0x0001e2000c101906 */
[----:B------:R-:W-:-:S03]  /*1a00*/  IADD3.X R27, PT, PT, RZ, R27, RZ, P0, !PT ;  /* 0x0000001bff1b7210 */ /* 0x000fc600007fe4ff */
[----:B------:R1:W-:Y:S04]  /*1a10*/  STG.E desc[UR6][R44.64], R2 ;  /* 0x000000022c007986 */ /* 0x0003e8000c101906 */
[----:B------:R2:W-:Y:S04]  /*1a20*/  STG.E desc[UR6][R42.64], R0 ;  /* 0x000000002a007986 */ /* 0x0005e8000c101906 */
[----:B------:R-:W3:Y:S01]  /*1a30*/  LDG.E R6, desc[UR6][R28.64] ;  /* 0x000000061c067981 */ /* 0x000ee2000c1e1900 */
[----:B------:R-:W-:-:S03]  /*1a40*/  IADD3 R30, P0, PT, R42, UR4, RZ ;  /* 0x000000042a1e7c10 */ /* 0x000fc6000ff1e0ff */
[----:B------:R-:W1:Y:S01]  /*1a50*/  LDG.E R4, desc[UR6][R26.64] ;  /* 0x000000061a047981 */ /* 0x000e62000c1e1900 */
[----:B------:R-:W-:Y:S02]  /*1a60*/  IADD3.X R31, PT, PT, RZ, R43, RZ, P0, !PT ;  /* 0x0000002bff1f7210 */ /* 0x000fe400007fe4ff */
[----:B------:R-:W-:-:S03]  /*1a70*/  IADD3 R40, P0, PT, R24, UR4, RZ ;  /* 0x0000000418287c10 */ /* 0x000fc6000ff1e0ff */
[----:B------:R-:W4:Y:S01]  /*1a80*/  LDG.E R10, desc[UR6][R30.64] ;  /* 0x000000061e0a7981 */ /* 0x000f22000c1e1900 */
[----:B------:R-:W-:-:S05]  /*1a90*/  IADD3.X R41, PT, PT, RZ, R25, RZ, P0, !PT ;  /* 0x00000019ff297210 */ /* 0x000fca00007fe4ff */
[----:B------:R-:W5:Y:S01]  /*1aa0*/  LDG.E R15, desc[UR6][R40.64] ;  /* 0x00000006280f7981 */ /* 0x000f62000c1e1900 */
[----:B0-----:R-:W0:Y:S01]  /*1ab0*/  MUFU.RCP R24, R9 ;  /* 0x0000000900187308 */ /* 0x001e220000001000 */
[----:B------:R-:W-:Y:S01]  /*1ac0*/  BSSY.RECONVERGENT B2, `(.L_x_25) ;  /* 0x0000013000027945 */ /* 0x000fe20003800200 */
[----:B0-----:R-:W-:-:S04]  /*1ad0*/  FFMA R3, -R9, R24, 1 ;  /* 0x3f80000009037423 */ /* 0x001fc80000000118 */
[----:B------:R-:W-:Y:S01]  /*1ae0*/  FFMA R3, R24, R3, R24 ;  /* 0x0000000318037223 */ /* 0x000fe20000000018 */
[----:B---3--:R-:W-:-:S04]  /*1af0*/  FMUL R25, R6, UR9 ;  /* 0x0000000906197c20 */ /* 0x008fc80008400000 */
[----:B-1----:R-:W-:-:S04]  /*1b00*/  FFMA R2, R12, R4, R25 ;  /* 0x000000040c027223 */ /* 0x002fc80000000019 */
[----:B------:R-:W0:Y:S01]  /*1b10*/  FCHK P0, R2, R9 ;  /* 0x0000000902007302 */ /* 0x000e220000000000 */
[----:B------:R-:W-:Y:S01]  /*1b20*/  FFMA R6, R3, R2, RZ ;  /* 0x0000000203067223 */ /* 0x000fe200000000ff */
[----:B--2---:R-:W-:Y:S01]  /*1b30*/  FMUL R0, R13, R4 ;  /* 0x000000040d007220 */ /* 0x004fe20000400000 */
[----:B----4-:R-:W-:Y:S02]  /*1b40*/  FMUL R25, R10, UR10 ;  /* 0x0000000a0a197c20 */ /* 0x010fe40008400000 */
[----:B------:R-:W-:Y:S02]  /*1b50*/  FFMA R24, -R9, R6, R2 ;  /* 0x0000000609187223 */ /* 0x000fe40000000102 */
[----:B------:R-:W-:Y:S01]  /*1b60*/  FFMA R0, R4, R0, R25 ;  /* 0x0000000004007223 */ /* 0x000fe20000000019 */
[----:B-----5:R-:W-:Y:S01]  /*1b70*/  @P2 FFMA R15, -R14, R15, R15 ;  /* 0x0000000f0e0f2223 */ /* 0x020fe2000000010f */
[----:B------:R-:W-:Y:S01]  /*1b80*/  FFMA R10, R3, R24, R6 ;  /* 0x00000018030a7223 */ /* 0x000fe20000000006 */
[----:B0-----:R-:W-:Y:S06]  /*1b90*/  @!P0 BRA `(.L_x_26) ;  /* 0x0000000000148947 */ /* 0x001fec0003800000 */
[----:B------:R-:W-:Y:S02]  /*1ba0*/  MOV R4, R2 ;  /* 0x0000000200047202 */ /* 0x000fe40000000f00 */
[----:B------:R-:W-:Y:S02]  /*1bb0*/  MOV R3, R9 ;  /* 0x0000000900037202 */ /* 0x000fe40000000f00 */
[----:B------:R-:W-:-:S07]  /*1bc0*/  MOV R6, 0x1be0 ;  /* 0x00001be000067802 */ /* 0x000fce0000000f00 */
[----:B------:R-:W-:Y:S05]  /*1bd0*/  CALL.REL.NOINC `($__internal_1_$__cuda_sm3x_div_rn_noftz_f32_slowpath) ;  /* 0x0000000c00e07944 */ /* 0x000fea0003c00000 */
[----:B------:R-:W-:-:S07]  /*1be0*/  MOV R10, R3 ;  /* 0x00000003000a7202 */ /* 0x000fce0000000f00 */
.L_x_26:
[----:B------:R-:W-:Y:S05]  /*1bf0*/  BSYNC.RECONVERGENT B2 ;  /* 0x0000000000027941 */ /* 0x000fea0003800200 */
.L_x_25:
        /* <DEDUP_REMOVED lines=13> */
.L_x_28:
[----:B------:R-:W-:Y:S05]  /*1cd0*/  BSYNC.RECONVERGENT B2 ;  /* 0x0000000000027941 */ /* 0x000fea0003800200 */
.L_x_27:
        /* <DEDUP_REMOVED lines=9> */
.L_x_30:
[C---:B-1----:R-:W-:Y:S01]  /*1d70*/  FMUL.FTZ R4, R6.reuse, R3 ;  /* 0x0000000306047220 */ /* 0x042fe20000410000 */
[----:B------:R-:W-:-:S03]  /*1d80*/  FMUL.FTZ R35, R6, 0.5 ;  /* 0x3f00000006237820 */ /* 0x000fc60000410000 */
[----:B------:R-:W-:-:S04]  /*1d90*/  FFMA R3, -R4, R4, R3 ;  /* 0x0000000404037223 */ /* 0x000fc80000000103 */
[----:B------:R-:W-:-:S07]  /*1da0*/  FFMA R35, R3, R35, R4 ;  /* 0x0000002303237223 */ /* 0x000fce0000000004 */
.L_x_31:
[----:B------:R-:W-:Y:S05]  /*1db0*/  BSYNC.RECONVERGENT B0 ;  /* 0x0000000000007941 */ /* 0x000fea0003800200 */
.L_x_29:
        /* <DEDUP_REMOVED lines=14> */
.L_x_33:
[----:B------:R-:W-:Y:S05]  /*1ea0*/  BSYNC.RECONVERGENT B2 ;  /* 0x0000000000027941 */ /* 0x000fea0003800200 */
.L_x_32:
[----:B------:R-:W-:Y:S01]  /*1eb0*/  FADD R3, R15, -R3 ;  /* 0x800000030f037221 */ /* 0x000fe20000000000 */
[----:B------:R-:W-:Y:S02]  /*1ec0*/  MOV R32, R40 ;  /* 0x0000002800207202 */ /* 0x000fe40000000f00 */
[----:B------:R-:W-:Y:S02]  /*1ed0*/  MOV R33, R41 ;  /* 0x0000002900217202 */ /* 0x000fe40000000f00 */
[----:B------:R-:W-:Y:S02]  /*1ee0*/  IADD3 R24, P1, PT, R28, UR4, RZ ;  /* 0x000000041c187c10 */ /* 0x000fe4000ff3e0ff */
[----:B------:R-:W-:Y:S01]  /*1ef0*/  IADD3 R26, P0, PT, R26, UR4, RZ ;  /* 0x000000041a1a7c10 */ /* 0x000fe2000ff1e0ff */
[----:B------:R0:W-:Y:S01]  /*1f00*/  STG.E desc[UR6][R32.64], R3 ;  /* 0x0000000320007986 */ /* 0x0001e2000c101906 */
[----:B------:R-:W-:Y:S02]  /*1f10*/  IADD3.X R25, PT, PT, RZ, R29, RZ, P1, !PT ;  /* 0x0000001dff197210 */ /* 0x000fe40000ffe4ff */
[----:B------:R-:W-:-:S02]  /*1f20*/  IADD3.X R27, PT, PT, RZ, R27, RZ, P0, !PT ;  /* 0x0000001bff1b7210 */ /* 0x000fc400007fe4ff */
[----:B0-----:R-:W-:Y:S02]  /*1f30*/  MOV R32, R28 ;  /* 0x0000001c00207202 */ /* 0x001fe40000000f00 */
[----:B------:R-:W-:Y:S02]  /*1f40*/  MOV R33, R29 ;  /* 0x0000001d00217202 */ /* 0x000fe40000000f00 */
[----:B------:R-:W-:-:S03]  /*1f50*/  MOV R3, R31 ;  /* 0x0000001f00037202 */ /* 0x000fc60000000f00 */
[----:B------:R0:W-:Y:S02]  /*1f60*/  STG.E desc[UR6][R32.64], R2 ;  /* 0x0000000220007986 */ /* 0x0001e4000c101906 */
[----:B0-----:R-:W-:-:S05]  /*1f70*/  MOV R2, R30 ;  /* 0x0000001e00027202 */ /* 0x001fca0000000f00 */
[----:B------:R0:W-:Y:S04]  /*1f80*/  STG.E desc[UR6][R2.64], R0 ;  /* 0x0000000002007986 */ /* 0x0001e8000c101906 */
[----:B------:R-:W2:Y:S01]  /*1f90*/  LDG.E R4, desc[UR6][R24.64] ;  /* 0x0000000618047981 */ /* 0x000ea2000c1e1900 */
[----:B------:R-:W-:-:S03]  /*1fa0*/  IADD3 R28, P1, PT, R30, UR4, RZ ;  /* 0x000000041e1c7c10 */ /* 0x000fc6000ff3e0ff */
[----:B------:R-:W3:Y:S01]  /*1fb0*/  LDG.E R10, desc[UR6][R26.64] ;  /* 0x000000061a0a7981 */ /* 0x000ee2000c1e1900 */
[----:B------:R-:W-:Y:S02]  /*1fc0*/  IADD3 R30, P0, PT, R40, UR4, RZ ;  /* 0x00000004281e7c10 */ /* 0x000fe4000ff1e0ff */
[----:B------:R-:W-:Y:S02]  /*1fd0*/  IADD3.X R29, PT, PT, RZ, R31, RZ, P1, !PT ;  /* 0x0000001fff1d7210 */ /* 0x000fe40000ffe4ff */
[----:B------:R-:W-:-:S03]  /*1fe0*/  IADD3.X R31, PT, PT, RZ, R41, RZ, P0, !PT ;  /* 0x00000029ff1f7210 */ /* 0x000fc600007fe4ff */
[----:B------:R-:W4:Y:S04]  /*1ff0*/  LDG.E R6, desc[UR6][R28.64] ;  /* 0x000000061c067981 */ /* 0x000f28000c1e1900 */
[----:B------:R-:W5:Y:S01]  /*2000*/  LDG.E R15, desc[UR6][R30.64] ;  /* 0x000000061e0f7981 */ /* 0x000f62000c1e1900 */
[----:B------:R-:W1:Y:S01]  /*2010*/  MUFU.RCP R32, R9 ;  /* 0x0000000900207308 */ /* 0x000e620000001000 */
[----:B------:R-:W-:Y:S01]  /*2020*/  BSSY.RECONVERGENT B2, `(.L_x_34) ;  /* 0x0000013000027945 */ /* 0x000fe20003800200 */
[----:B-1----:R-:W-:-:S04]  /*2030*/  FFMA R35, -R9, R32, 1 ;  /* 0x3f80000009237423 */ /* 0x002fc80000000120 */
[----:B0-----:R-:W-:Y:S01]  /*2040*/  FFMA R3, R32, R35, R32 ;  /* 0x0000002320037223 */ /* 0x001fe20000000020 */
[----:B--2---:R-:W-:-:S04]  /*2050*/  FMUL R33, R4, UR9 ;  /* 0x0000000904217c20 */ /* 0x004fc80008400000 */
[-C--:B---3--:R-:W-:Y:S01]  /*2060*/  FFMA R0, R12, R10.reuse, R33 ;  /* 0x0000000a0c007223 */ /* 0x088fe20000000021 */
[----:B------:R-:W-:-:S03]  /*2070*/  FMUL R4, R13, R10 ;  /* 0x0000000a0d047220 */ /* 0x000fc60000400000 */
[----:B------:R-:W0:Y:S01]  /*2080*/  FCHK P0, R0, R9 ;  /* 0x0000000900007302 */ /* 0x000e220000000000 */
[----:B------:R-:W-:Y:S01]  /*2090*/  FFMA R2, R3, R0, RZ ;  /* 0x0000000003027223 */ /* 0x000fe200000000ff */
[----:B----4-:R-:W-:-:S03]  /*20a0*/  FMUL R33, R6, UR10 ;  /* 0x0000000a06217c20 */ /* 0x010fc60008400000 */
[----:B------:R-:W-:Y:S01]  /*20b0*/  FFMA R32, -R9, R2, R0 ;  /* 0x0000000209207223 */ /* 0x000fe20000000100 */
[----:B------:R-:W-:-:S03]  /*20c0*/  FFMA R10, R10, R4, R33 ;  /* 0x000000040a0a7223 */ /* 0x000fc60000000021 */
[----:B------:R-:W-:Y:S01]  /*20d0*/  FFMA R2, R3, R32, R2 ;  /* 0x0000002003027223 */ /* 0x000fe20000000002 */
[----:B-----5:R-:W-:Y:S01]  /*20e0*/  @P2 FFMA R15, -R14, R15, R15 ;  /* 0x0000000f0e0f2223 */ /* 0x020fe2000000010f */
[----:B0-----:R-:W-:Y:S06]  /*20f0*/  @!P0 BRA `(.L_x_35) ;  /* 0x0000000000148947 */ /* 0x001fec0003800000 */
[----:B------:R-:W-:Y:S02]  /*2100*/  MOV R4, R0 ;  /* 0x0000000000047202 */ /* 0x000fe40000000f00 */
[----:B------:R-:W-:Y:S02]  /*2110*/  MOV R3, R9 ;  /* 0x0000000900037202 */ /* 0x000fe40000000f00 */
[----:B------:R-:W-:-:S07]  /*2120*/  MOV R6, 0x2140 ;  /* 0x0000214000067802 */ /* 0x000fce0000000f00 */
[----:B------:R-:W-:Y:S05]  /*2130*/  CALL.REL.NOINC `($__internal_1_$__cuda_sm3x_div_rn_noftz_f32_slowpath) ;  /* 0x0000000800887944 */ /* 0x000fea0003c00000 */
[----:B------:R-:W-:-:S07]  /*2140*/  MOV R2, R3 ;  /* 0x0000000300027202 */ /* 0x000fce0000000f00 */
.L_x_35:
[----:B------:R-:W-:Y:S05]  /*2150*/  BSYNC.RECONVERGENT B2 ;  /* 0x0000000000027941 */ /* 0x000fea0003800200 */
.L_x_34:
        /* <DEDUP_REMOVED lines=13> */
.L_x_37:
[----:B------:R-:W-:Y:S05]  /*2230*/  BSYNC.RECONVERGENT B2 ;  /* 0x0000000000027941 */ /* 0x000fea0003800200 */
.L_x_36:
        /* <DEDUP_REMOVED lines=9> */
.L_x_39:
[C---:B-1----:R-:W-:Y:S01]  /*22d0*/  FMUL.FTZ R4, R6.reuse, R3 ;  /* 0x0000000306047220 */ /* 0x042fe20000410000 */
[----:B------:R-:W-:-:S03]  /*22e0*/  FMUL.FTZ R35, R6, 0.5 ;  /* 0x3f00000006237820 */ /* 0x000fc60000410000 */
[----:B------:R-:W-:-:S04]  /*22f0*/  FFMA R3, -R4, R4, R3 ;  /* 0x0000000404037223 */ /* 0x000fc80000000103 */
[----:B------:R-:W-:-:S07]  /*2300*/  FFMA R35, R3, R35, R4 ;  /* 0x0000002303237223 */ /* 0x000fce0000000004 */
.L_x_40:
[----:B------:R-:W-:Y:S05]  /*2310*/  BSYNC.RECONVERGENT B0 ;  /* 0x0000000000007941 */ /* 0x000fea0003800200 */
.L_x_38:
        /* <DEDUP_REMOVED lines=14> */
.L_x_42:
[----:B------:R-:W-:Y:S05]  /*2400*/  BSYNC.RECONVERGENT B2 ;  /* 0x0000000000027941 */ /* 0x000fea0003800200 */
.L_x_41:
        /* <DEDUP_REMOVED lines=9> */
[----:B------:R-:W-:-:S05]  /*24a0*/  MOV R3, R25 ;  /* 0x0000001900037202 */ /* 0x000fca0000000f00 */
[----:B------:R0:W-:Y:S02]  /*24b0*/  STG.E desc[UR6][R2.64], R0 ;  /* 0x0000000002007986 */ /* 0x0001e4000c101906 */
[----:B0-----:R-:W-:Y:S02]  /*24c0*/  MOV R2, R28 ;  /* 0x0000001c00027202 */ /* 0x001fe40000000f00 */
[----:B------:R-:W-:-:S05]  /*24d0*/  MOV R3, R29 ;  /* 0x0000001d00037202 */ /* 0x000fca0000000f00 */
        /* <DEDUP_REMOVED lines=29> */
.L_x_44:
[----:B------:R-:W-:Y:S05]  /*26b0*/  BSYNC.RECONVERGENT B2 ;  /* 0x0000000000027941 */ /* 0x000fea0003800200 */
.L_x_43:
        /* <DEDUP_REMOVED lines=13> */
.L_x_46:
[----:B------:R-:W-:Y:S05]  /*2790*/  BSYNC.RECONVERGENT B2 ;  /* 0x0000000000027941 */ /* 0x000fea0003800200 */
.L_x_45:
        /* <DEDUP_REMOVED lines=9> */
.L_x_48:
[C---:B-1----:R-:W-:Y:S01]  /*2830*/  FMUL.FTZ R4, R6.reuse, R3 ;  /* 0x0000000306047220 */ /* 0x042fe20000410000 */
[----:B------:R-:W-:-:S03]  /*2840*/  FMUL.FTZ R35, R6, 0.5 ;  /* 0x3f00000006237820 */ /* 0x000fc60000410000 */
[----:B------:R-:W-:-:S04]  /*2850*/  FFMA R3, -R4, R4, R3 ;  /* 0x0000000404037223 */ /* 0x000fc80000000103 */
[----:B------:R-:W-:-:S07]  /*2860*/  FFMA R35, R3, R35, R4 ;  /* 0x0000002303237223 */ /* 0x000fce0000000004 */
.L_x_49:
[----:B------:R-:W-:Y:S05]  /*2870*/  BSYNC.RECONVERGENT B0 ;  /* 0x0000000000007941 */ /* 0x000fea0003800200 */
.L_x_47:
        /* <DEDUP_REMOVED lines=14> */
.L_x_51:
[----:B------:R-:W-:Y:S05]  /*2960*/  BSYNC.RECONVERGENT B2 ;  /* 0x0000000000027941 */ /* 0x000fea0003800200 */
.L_x_50:
[----:B------:R-:W-:Y:S01]  /*2970*/  FADD R3, R15, -R3 ;  /* 0x800000030f037221 */ /* 0x000fe20000000000 */
[----:B------:R-:W-:Y:S02]  /*2980*/  IADD3 R8, PT, PT, R8, UR4, RZ ;  /* 0x0000000408087c10 */ /* 0x000fe4000fffe0ff */
[----:B------:R-:W-:Y:S02]  /*2990*/  IADD3 R5, PT, PT, R5, UR4, RZ ;  /* 0x0000000405057c10 */ /* 0x000fe4000fffe0ff */
[----:B------:R0:W-:Y:S01]  /*29a0*/  STG.E desc[UR6][R26.64], R3 ;  /* 0x000000031a007986 */ /* 0x0001e2000c101906 */
[----:B------:R-:W-:-:S03]  /*29b0*/  ISETP.GE.AND P0, PT, R8, R7, PT ;  /* 0x000000070800720c */ /* 0x000fc60003f06270 */
[----:B------:R0:W-:Y:S04]  /*29c0*/  STG.E desc[UR6][R40.64], R2 ;  /* 0x0000000228007986 */ /* 0x0001e8000c101906 */
[----:B------:R0:W-:Y:S06]  /*29d0*/  STG.E desc[UR6][R24.64], R0 ;  /* 0x0000000018007986 */ /* 0x0001ec000c101906 */
[----:B------:R-:W-:Y:S05]  /*29e0*/  @!P0 BRA `(.L_x_52) ;  /* 0xffffffe800cc8947 */ /* 0x000fea000383ffff */
[----:B------:R-:W-:Y:S05]  /*29f0*/  EXIT ;  /* 0x000000000000794d */ /* 0x000fea0003800000 */
        .weak           $__internal_0_$__cuda_sm20_sqrt_rn_f32_slowpath
        .type           $__internal_0_$__cuda_sm20_sqrt_rn_f32_slowpath,@function
        .size           $__internal_0_$__cuda_sm20_sqrt_rn_f32_slowpath,($__internal_1_$__cuda_sm3x_div_rn_noftz_f32_slowpath - $__internal_0_$__cuda_sm20_sqrt_rn_f32_slowpath)
$__internal_0_$__cuda_sm20_sqrt_rn_f32_slowpath:
[----:B------:R-:W-:-:S13]  /*2a00*/  LOP3.LUT P0, RZ, R3, 0x7fffffff, RZ, 0xc0, !PT ;  /* 0x7fffffff03ff7812 */ /* 0x000fda000780c0ff */
[----:B------:R-:W-:Y:S01]  /*2a10*/  @!P0 MOV R35, R3 ;  /* 0x0000000300238202 */ /* 0x000fe20000000f00 */
[----:B------:R-:W-:Y:S06]  /*2a20*/  @!P0 BRA `(.L_x_53) ;  /* 0x0000000000408947 */ /* 0x000fec0003800000 */
[----:B------:R-:W-:-:S13]  /*2a30*/  FSETP.GEU.FTZ.AND P0, PT, R3, RZ, PT ;  /* 0x000000ff0300720b */ /* 0x000fda0003f1e000 */
[----:B------:R-:W-:Y:S01]  /*2a40*/  @!P0 MOV R35, 0x7fffffff ;  /* 0x7fffffff00238802 */ /* 0x000fe20000000f00 */
[----:B------:R-:W-:Y:S06]  /*2a50*/  @!P0 BRA `(.L_x_53) ;  /* 0x0000000000348947 */ /* 0x000fec0003800000 */
[----:B------:R-:W-:-:S13]  /*2a60*/  FSETP.GTU.FTZ.AND P0, PT, |R3|, +INF , PT ;  /* 0x7f8000000300780b */ /* 0x000fda0003f1c200 */
[----:B------:R-:W-:Y:S01]  /*2a70*/  @P0 FADD.FTZ R35, R3, 1 ;  /* 0x3f80000003230421 */ /* 0x000fe20000010000 */
[----:B------:R-:W-:Y:S06]  /*2a80*/  @P0 BRA `(.L_x_53) ;  /* 0x0000000000280947 */ /* 0x000fec0003800000 */
[----:B------:R-:W-:-:S13]  /*2a90*/  FSETP.NEU.FTZ.AND P0, PT, |R3|, +INF , PT ;  /* 0x7f8000000300780b */ /* 0x000fda0003f1d200 */
[----:B------:R-:W-:-:S04]  /*2aa0*/  @P0 FFMA R34, R3, 1.84467440737095516160e+19, RZ ;  /* 0x5f80000003220823 */ /* 0x000fc800000000ff */
[----:B------:R-:W0:Y:S02]  /*2ab0*/  @P0 MUFU.RSQ R35, R34 ;  /* 0x0000002200230308 */ /* 0x000e240000001400 */
[----:B0-----:R-:W-:Y:S01]  /*2ac0*/  @P0 FMUL.FTZ R33, R34, R35 ;  /* 0x0000002322210220 */ /* 0x001fe20000410000 */
[----:B------:R-:W-:Y:S01]  /*2ad0*/  @P0 FMUL.FTZ R6, R35, 0.5 ;  /* 0x3f00000023060820 */ /* 0x000fe20000410000 */
[----:B------:R-:W-:Y:S02]  /*2ae0*/  @!P0 MOV R35, R3 ;  /* 0x0000000300238202 */ /* 0x000fe40000000f00 */
[----:B------:R-:W-:-:S04]  /*2af0*/  @P0 FADD.FTZ R32, -R33, -RZ ;  /* 0x800000ff21200221 */ /* 0x000fc80000010100 */
[----:B------:R-:W-:-:S04]  /*2b00*/  @P0 FFMA R32, R33, R32, R34 ;  /* 0x0000002021200223 */ /* 0x000fc80000000022 */
[----:B------:R-:W-:-:S04]  /*2b10*/  @P0 FFMA R6, R32, R6, R33 ;  /* 0x0000000620060223 */ /* 0x000fc80000000021 */
[----:B------:R-:W-:-:S07]  /*2b20*/  @P0 FMUL.FTZ R35, R6, 2.3283064365386962891e-10 ;  /* 0x2f80000006230820 */ /* 0x000fce0000410000 */
.L_x_53:
[----:B------:R-:W-:Y:S01]  /*2b30*/  HFMA2 R33, -RZ, RZ, 0, 0 ;  /* 0x00000000ff217431 */ /* 0x000fe200000001ff */
[----:B------:R-:W-:-:S04]  /*2b40*/  MOV R32, R4 ;  /* 0x0000000400207202 */ /* 0x000fc80000000f00 */
[----:B------:R-:W-:Y:S05]  /*2b50*/  RET.REL.NODEC R32 `(_Z25adamw_multi_tensor_kerneliPPfPPKfS0_S0_PiS4_S4_fffffi) ;  /* 0xffffffd420287950 */ /* 0x000fea0003c3ffff */
        .weak           $__internal_1_$__cuda_sm3x_div_rn_noftz_f32_slowpath
        .type           $__internal_1_$__cuda_sm3x_div_rn_noftz_f32_slowpath,@function
        .size           $__internal_1_$__cuda_sm3x_div_rn_noftz_f32_slowpath,(.L_x_67 - $__internal_1_$__cuda_sm3x_div_rn_noftz_f32_slowpath)
$__internal_1_$__cuda_sm3x_div_rn_noftz_f32_slowpath:
[----:B------:R-:W-:Y:S01]  /*2b60*/  SHF.R.U32.HI R33, RZ, 0x17, R3 ;  /* 0x00000017ff217819 */ /* 0x000fe20000011603 */
[----:B------:R-:W-:Y:S01]  /*2b70*/  BSSY.RECONVERGENT B0, `(.L_x_54) ;  /* 0x0000062000007945 */ /* 0x000fe20003800200 */
[----:B------:R-:W-:Y:S02]  /*2b80*/  SHF.R.U32.HI R35, RZ, 0x17, R4 ;  /* 0x00000017ff237819 */ /* 0x000fe40000011604 */
[----:B------:R-:W-:Y:S02]  /*2b90*/  LOP3.LUT R33, R33, 0xff, RZ, 0xc0, !PT ;  /* 0x000000ff21217812 */ /* 0x000fe400078ec0ff */
[----:B------:R-:W-:Y:S02]  /*2ba0*/  LOP3.LUT R35, R35, 0xff, RZ, 0xc0, !PT ;  /* 0x000000ff23237812 */ /* 0x000fe400078ec0ff */
[----:B------:R-:W-:Y:S02]  /*2bb0*/  IADD3 R36, PT, PT, R33, -0x1, RZ ;  /* 0xffffffff21247810 */ /* 0x000fe40007ffe0ff */
[----:B------:R-:W-:-:S02]  /*2bc0*/  IADD3 R37, PT, PT, R35, -0x1, RZ ;  /* 0xffffffff23257810 */ /* 0x000fc40007ffe0ff */
[----:B------:R-:W-:-:S04]  /*2bd0*/  ISETP.GT.U32.AND P0, PT, R36, 0xfd, PT ;  /* 0x000000fd2400780c */ /* 0x000fc80003f04070 */
[----:B------:R-:W-:-:S13]  /*2be0*/  ISETP.GT.U32.OR P0, PT, R37, 0xfd, P0 ;  /* 0x000000fd2500780c */ /* 0x000fda0000704470 */
[----:B------:R-:W-:Y:S01]  /*2bf0*/  @!P0 MOV R34, RZ ;  /* 0x000000ff00228202 */ /* 0x000fe20000000f00 */
[----:B------:R-:W-:Y:S06]  /*2c00*/  @!P0 BRA `(.L_x_55) ;  /* 0x00000000005c8947 */ /* 0x000fec0003800000 */
[----:B------:R-:W-:Y:S02]  /*2c10*/  FSETP.GTU.FTZ.AND P0, PT, |R4|, +INF , PT ;  /* 0x7f8000000400780b */ /* 0x000fe40003f1c200 */
[----:B------:R-:W-:-:S04]  /*2c20*/  FSETP.GTU.FTZ.AND P1, PT, |R3|, +INF , PT ;  /* 0x7f8000000300780b */ /* 0x000fc80003f3c200 */
[----:B------:R-:W-:-:S13]  /*2c30*/  PLOP3.LUT P0, PT, P0, P1, PT, 0xf8, 0x8f ;  /* 0x00000000008f781c */ /* 0x000fda0000703f70 */
[----:B------:R-:W-:Y:S05]  /*2c40*/  @P0 BRA `(.L_x_56) ;  /* 0x00000004004c0947 */ /* 0x000fea0003800000 */
[----:B------:R-:W-:-:S13]  /*2c50*/  LOP3.LUT P0, RZ, R3, 0x7fffffff, R4, 0xc8, !PT ;  /* 0x7fffffff03ff7812 */ /* 0x000fda000780c804 */
[----:B------:R-:W-:Y:S05]  /*2c60*/  @!P0 BRA `(.L_x_57) ;  /* 0x00000004003c8947 */ /* 0x000fea0003800000 */
[C---:B------:R-:W-:Y:S02]  /*2c70*/  FSETP.NEU.FTZ.AND P3, PT, |R4|.reuse, +INF , PT ;  /* 0x7f8000000400780b */ /* 0x040fe40003f7d200 */
[----:B------:R-:W-:Y:S02]  /*2c80*/  FSETP.NEU.FTZ.AND P1, PT, |R3|, +INF , PT ;  /* 0x7f8000000300780b */ /* 0x000fe40003f3d200 */
[----:B------:R-:W-:-:S11]  /*2c90*/  FSETP.NEU.FTZ.AND P0, PT, |R4|, +INF , PT ;  /* 0x7f8000000400780b */ /* 0x000fd60003f1d200 */
[----:B------:R-:W-:Y:S05]  /*2ca0*/  @!P1 BRA !P3, `(.L_x_57) ;  /* 0x00000004002c9947 */ /* 0x000fea0005800000 */
[----:B------:R-:W-:-:S04]  /*2cb0*/  LOP3.LUT P3, RZ, R4, 0x7fffffff, RZ, 0xc0, !PT ;  /* 0x7fffffff04ff7812 */ /* 0x000fc8000786c0ff */
[----:B------:R-:W-:-:S13]  /*2cc0*/  PLOP3.LUT P1, PT, P1, P3, PT, 0x2f, 0xf2 ;  /* 0x0000000000f2781c */ /* 0x000fda0000f26577 */
[----:B------:R-:W-:Y:S05]  /*2cd0*/  @P1 BRA `(.L_x_58) ;  /* 0x0000000400181947 */ /* 0x000fea0003800000 */
[----:B------:R-:W-:-:S04]  /*2ce0*/  LOP3.LUT P1, RZ, R3, 0x7fffffff, RZ, 0xc0, !PT ;  /* 0x7fffffff03ff7812 */ /* 0x000fc8000782c0ff */
[----:B------:R-:W-:-:S13]  /*2cf0*/  PLOP3.LUT P0, PT, P0, P1, PT, 0x2f, 0xf2 ;  /* 0x0000000000f2781c */ /* 0x000fda0000702577 */
[----:B------:R-:W-:Y:S05]  /*2d00*/  @P0 BRA `(.L_x_59) ;  /* 0x0000000400000947 */ /* 0x000fea0003800000 */
[----:B------:R-:W-:Y:S02]  /*2d10*/  ISETP.GE.AND P0, PT, R37, RZ, PT ;  /* 0x000000ff2500720c */ /* 0x000fe40003f06270 */
[----:B------:R-:W-:-:S11]  /*2d20*/  ISETP.GE.AND P1, PT, R36, RZ, PT ;  /* 0x000000ff2400720c */ /* 0x000fd60003f26270 */
[----:B------:R-:W-:Y:S01]  /*2d30*/  @P0 MOV R34, RZ ;  /* 0x000000ff00220202 */ /* 0x000fe20000000f00 */
[----:B------:R-:W-:Y:S01]  /*2d40*/  @!P0 FFMA R4, R4, 1.84467440737095516160e+19, RZ ;  /* 0x5f80000004048823 */ /* 0x000fe200000000ff */
[----:B------:R-:W-:Y:S01]  /*2d50*/  @!P0 MOV R34, 0xffffffc0 ;  /* 0xffffffc000228802 */ /* 0x000fe20000000f00 */
[----:B------:R-:W-:-:S03]  /*2d60*/  @!P1 FFMA R3, R3, 1.84467440737095516160e+19, RZ ;  /* 0x5f80000003039823 */ /* 0x000fc600000000ff */
[----:B------:R-:W-:-:S07]  /*2d70*/  @!P1 IADD3 R34, PT, PT, R34, 0x40, RZ ;  /* 0x0000004022229810 */ /* 0x000fce0007ffe0ff */
.L_x_55:
[----:B------:R-:W-:Y:S01]  /*2d80*/  LEA R36, R33, 0xc0800000, 0x17 ;  /* 0xc080000021247811 */ /* 0x000fe200078eb8ff */
[----:B------:R-:W-:Y:S01]  /*2d90*/  BSSY.RECONVERGENT B1, `(.L_x_60) ;  /* 0x0000036000017945 */ /* 0x000fe20003800200 */
[----:B------:R-:W-:Y:S02]  /*2da0*/  IADD3 R35, PT, PT, R35, -0x7f, RZ ;  /* 0xffffff8123237810 */ /* 0x000fe40007ffe0ff */
[----:B------:R-:W-:Y:S02]  /*2db0*/  IADD3 R39, PT, PT, -R36, R3, RZ ;  /* 0x0000000324277210 */ /* 0x000fe40007ffe1ff */
[C---:B------:R-:W-:Y:S01]  /*2dc0*/  IADD3 R33, PT, PT, R35.reuse, 0x7f, -R33 ;  /* 0x0000007f23217810 */ /* 0x040fe20007ffe821 */
[----:B------:R-:W-:Y:S01]  /*2dd0*/  IMAD R3, R35, -0x800000, R4 ;  /* 0xff80000023037824 */ /* 0x000fe200078e0204 */
[----:B------:R-:W0:Y:S01]  /*2de0*/  MUFU.RCP R37, R39 ;  /* 0x0000002700257308 */ /* 0x000e220000001000 */
[----:B------:R-:W-:Y:S01]  /*2df0*/  FADD.FTZ R36, -R39, -RZ ;  /* 0x800000ff27247221 */ /* 0x000fe20000010100 */
[----:B------:R-:W-:-:S03]  /*2e00*/  IADD3 R34, PT, PT, R33, R34, RZ ;  /* 0x0000002221227210 */ /* 0x000fc60007ffe0ff */
[----:B0-----:R-:W-:-:S04]  /*2e10*/  FFMA R38, R37, R36, 1 ;  /* 0x3f80000025267423 */ /* 0x001fc80000000024 */
[----:B------:R-:W-:-:S04]  /*2e20*/  FFMA R38, R37, R38, R37 ;  /* 0x0000002625267223 */ /* 0x000fc80000000025 */
[----:B------:R-:W-:-:S04]  /*2e30*/  FFMA R37, R3, R38, RZ ;  /* 0x0000002603257223 */ /* 0x000fc800000000ff */
[----:B------:R-:W-:-:S04]  /*2e40*/  FFMA R4, R36, R37, R3 ;  /* 0x0000002524047223 */ /* 0x000fc80000000003 */
[----:B------:R-:W-:-:S04]  /*2e50*/  FFMA R37, R38, R4, R37 ;  /* 0x0000000426257223 */ /* 0x000fc80000000025 */
[----:B------:R-:W-:-:S04]  /*2e60*/  FFMA R36, R36, R37, R3 ;  /* 0x0000002524247223 */ /* 0x000fc80000000003 */
[----:B------:R-:W-:-:S05]  /*2e70*/  FFMA R3, R38, R36, R37 ;  /* 0x0000002426037223 */ /* 0x000fca0000000025 */
[----:B------:R-:W-:-:S04]  /*2e80*/  SHF.R.U32.HI R4, RZ, 0x17, R3 ;  /* 0x00000017ff047819 */ /* 0x000fc80000011603 */
[----:B------:R-:W-:-:S04]  /*2e90*/  LOP3.LUT R33, R4, 0xff, RZ, 0xc0, !PT ;  /* 0x000000ff04217812 */ /* 0x000fc800078ec0ff */
[----:B------:R-:W-:-:S04]  /*2ea0*/  IADD3 R4, PT, PT, R33, R34, RZ ;  /* 0x0000002221047210 */ /* 0x000fc80007ffe0ff */
[----:B------:R-:W-:-:S04]  /*2eb0*/  IADD3 R33, PT, PT, R4, -0x1, RZ ;  /* 0xffffffff04217810 */ /* 0x000fc80007ffe0ff */
[----:B------:R-:W-:-:S13]  /*2ec0*/  ISETP.GE.U32.AND P0, PT, R33, 0xfe, PT ;  /* 0x000000fe2100780c */ /* 0x000fda0003f06070 */
[----:B------:R-:W-:Y:S05]  /*2ed0*/  @!P0 BRA `(.L_x_61) ;  /* 0x0000000000808947 */ /* 0x000fea0003800000 */
[----:B------:R-:W-:-:S13]  /*2ee0*/  ISETP.GT.AND P0, PT, R4, 0xfe, PT ;  /* 0x000000fe0400780c */ /* 0x000fda0003f04270 */
[----:B------:R-:W-:Y:S05]  /*2ef0*/  @P0 BRA `(.L_x_62) ;  /* 0x00000000006c0947 */ /* 0x000fea0003800000 */
[----:B------:R-:W-:-:S13]  /*2f00*/  ISETP.GE.AND P0, PT, R4, 0x1, PT ;  /* 0x000000010400780c */ /* 0x000fda0003f06270 */
[----:B------:R-:W-:Y:S05]  /*2f10*/  @P0 BRA `(.L_x_63) ;  /* 0x0000000000740947 */ /* 0x000fea0003800000 */
[----:B------:R-:W-:Y:S02]  /*2f20*/  ISETP.GE.AND P0, PT, R4, -0x18, PT ;  /* 0xffffffe80400780c */ /* 0x000fe40003f06270 */
[----:B------:R-:W-:-:S11]  /*2f30*/  LOP3.LUT R3, R3, 0x80000000, RZ, 0xc0, !PT ;  /* 0x8000000003037812 */ /* 0x000fd600078ec0ff */
[----:B------:R-:W-:Y:S05]  /*2f40*/  @!P0 BRA `(.L_x_63) ;  /* 0x0000000000688947 */ /* 0x000fea0003800000 */
[CCC-:B------:R-:W-:Y:S01]  /*2f50*/  FFMA.RZ R33, R38.reuse, R36.reuse, R37.reuse ;  /* 0x0000002426217223 */ /* 0x1c0fe2000000c025 */
[CCC-:B------:R-:W-:Y:S01]  /*2f60*/  FFMA.RP R34, R38.reuse, R36.reuse, R37.reuse ;  /* 0x0000002426227223 */ /* 0x1c0fe20000008025 */
[----:B------:R-:W-:Y:S01]  /*2f70*/  FFMA.RM R37, R38, R36, R37 ;  /* 0x0000002426257223 */ /* 0x000fe20000004025 */
[C---:B------:R-:W-:Y:S02]  /*2f80*/  IADD3 R35, PT, PT, R4.reuse, 0x20, RZ ;  /* 0x0000002004237810 */ /* 0x040fe40007ffe0ff */
[----:B------:R-:W-:Y:S02]  /*2f90*/  LOP3.LUT R33, R33, 0x7fffff, RZ, 0xc0, !PT ;  /* 0x007fffff21217812 */ /* 0x000fe400078ec0ff */
[C---:B------:R-:W-:Y:S02]  /*2fa0*/  ISETP.NE.AND P3, PT, R4.reuse, RZ, PT ;  /* 0x000000ff0400720c */ /* 0x040fe40003f65270 */
[----:B------:R-:W-:Y:S02]  /*2fb0*/  LOP3.LUT R36, R33, 0x800000, RZ, 0xfc, !PT ;  /* 0x0080000021247812 */ /* 0x000fe400078efcff */
[----:B------:R-:W-:-:S02]  /*2fc0*/  ISETP.NE.AND P1, PT, R4, RZ, PT ;  /* 0x000000ff0400720c */ /* 0x000fc40003f25270 */
[----:B------:R-:W-:Y:S02]  /*2fd0*/  IADD3 R4, PT, PT, -R4, RZ, RZ ;  /* 0x000000ff04047210 */ /* 0x000fe40007ffe1ff */
[----:B------:R-:W-:Y:S02]  /*2fe0*/  SHF.L.U32 R35, R36, R35, RZ ;  /* 0x0000002324237219 */ /* 0x000fe400000006ff */
[----:B------:R-:W-:Y:S02]  /*2ff0*/  FSETP.NEU.FTZ.AND P0, PT, R34, R37, PT ;  /* 0x000000252200720b */ /* 0x000fe40003f1d000 */
[----:B------:R-:W-:Y:S02]  /*3000*/  SEL R33, R4, RZ, P3 ;  /* 0x000000ff04217207 */ /* 0x000fe40001800000 */
[----:B------:R-:W-:Y:S02]  /*3010*/  ISETP.NE.AND P1, PT, R35, RZ, P1 ;  /* 0x000000ff2300720c */ /* 0x000fe40000f25270 */
[----:B------:R-:W-:-:S02]  /*3020*/  SHF.R.U32.HI R35, RZ, R33, R36 ;  /* 0x00000021ff237219 */ /* 0x000fc40000011624 */
[----:B------:R-:W-:Y:S02]  /*3030*/  PLOP3.LUT P0, PT, P0, P1, PT, 0xf8, 0x8f ;  /* 0x00000000008f781c */ /* 0x000fe40000703f70 */
[----:B------:R-:W-:Y:S02]  /*3040*/  SHF.R.U32.HI R33, RZ, 0x1, R35 ;  /* 0x00000001ff217819 */ /* 0x000fe40000011623 */
[----:B------:R-:W-:-:S04]  /*3050*/  SEL R4, RZ, 0x1, !P0 ;  /* 0x00000001ff047807 */ /* 0x000fc80004000000 */
[----:B------:R-:W-:-:S04]  /*3060*/  LOP3.LUT R4, R4, 0x1, R33, 0xf8, !PT ;  /* 0x0000000104047812 */ /* 0x000fc800078ef821 */
[----:B------:R-:W-:-:S04]  /*3070*/  LOP3.LUT R4, R4, R35, RZ, 0xc0, !PT ;  /* 0x0000002304047212 */ /* 0x000fc800078ec0ff */
[----:B------:R-:W-:-:S04]  /*3080*/  IADD3 R4, PT, PT, R33, R4, RZ ;  /* 0x0000000421047210 */ /* 0x000fc80007ffe0ff */
[----:B------:R-:W-:Y:S01]  /*3090*/  LOP3.LUT R3, R4, R3, RZ, 0xfc, !PT ;  /* 0x0000000304037212 */ /* 0x000fe200078efcff */
[----:B------:R-:W-:Y:S06]  /*30a0*/  BRA `(.L_x_63) ;  /* 0x0000000000107947 */ /* 0x000fec0003800000 */
.L_x_62:
[----:B------:R-:W-:-:S04]  /*30b0*/  LOP3.LUT R3, R3, 0x80000000, RZ, 0xc0, !PT ;  /* 0x8000000003037812 */ /* 0x000fc800078ec0ff */
[----:B------:R-:W-:Y:S01]  /*30c0*/  LOP3.LUT R3, R3, 0x7f800000, RZ, 0xfc, !PT ;  /* 0x7f80000003037812 */ /* 0x000fe200078efcff */
[----:B------:R-:W-:Y:S06]  /*30d0*/  BRA `(.L_x_63) ;  /* 0x0000000000047947 */ /* 0x000fec0003800000 */
.L_x_61:
[----:B------:R-:W-:-:S07]  /*30e0*/  LEA R3, R34, R3, 0x17 ;  /* 0x0000000322037211 */ /* 0x000fce00078eb8ff */
.L_x_63:
[----:B------:R-:W-:Y:S05]  /*30f0*/  BSYNC.RECONVERGENT B1 ;  /* 0x0000000000017941 */ /* 0x000fea0003800200 */
.L_x_60:
[----:B------:R-:W-:Y:S05]  /*3100*/  BRA `(.L_x_64) ;  /* 0x0000000000207947 */ /* 0x000fea0003800000 */
.L_x_59:
[----:B------:R-:W-:-:S04]  /*3110*/  LOP3.LUT R3, R3, 0x80000000, R4, 0x48, !PT ;  /* 0x8000000003037812 */ /* 0x000fc800078e4804 */
[----:B------:R-:W-:Y:S01]  /*3120*/  LOP3.LUT R3, R3, 0x7f800000, RZ, 0xfc, !PT ;  /* 0x7f80000003037812 */ /* 0x000fe200078efcff */
[----:B------:R-:W-:Y:S06]  /*3130*/  BRA `(.L_x_64) ;  /* 0x0000000000147947 */ /* 0x000fec0003800000 */
.L_x_58:
[----:B------:R-:W-:Y:S01]  /*3140*/  LOP3.LUT R3, R3, 0x80000000, R4, 0x48, !PT ;  /* 0x8000000003037812 */ /* 0x000fe200078e4804 */
[----:B------:R-:W-:Y:S06]  /*3150*/  BRA `(.L_x_64) ;  /* 0x00000000000c7947 */ /* 0x000fec0003800000 */
.L_x_57:
[----:B------:R-:W0:Y:S01]  /*3160*/  MUFU.RSQ R3, -QNAN ;  /* 0xffc0000000037908 */ /* 0x000e220000001400 */
[----:B------:R-:W-:Y:S05]  /*3170*/  BRA `(.L_x_64) ;  /* 0x0000000000047947 */ /* 0x000fea0003800000 */
.L_x_56:
[----:B------:R-:W-:-:S07]  /*3180*/  FADD.FTZ R3, R4, R3 ;  /* 0x0000000304037221 */ /* 0x000fce0000010000 */
.L_x_64:
[----:B------:R-:W-:Y:S05]  /*3190*/  BSYNC.RECONVERGENT B0 ;  /* 0x0000000000007941 */ /* 0x000fea0003800200 */
.L_x_54:
[----:B------:R-:W-:Y:S01]  /*31a0*/  HFMA2 R35, -RZ, RZ, 0, 0 ;  /* 0x00000000ff237431 */ /* 0x000fe200000001ff */
[----:B------:R-:W-:-:S04]  /*31b0*/  MOV R34, R6 ;  /* 0x0000000600227202 */ /* 0x000fc80000000f00 */
[----:B0-----:R-:W-:Y:S05]  /*31c0*/  RET.REL.NODEC R34 `(_Z25adamw_multi_tensor_kerneliPPfPPKfS0_S0_PiS4_S4_fffffi) ;  /* 0xffffffcc228c7950 */ /* 0x001fea0003c3ffff */
.L_x_65:
[----:B------:R-:W-:-:S00]  /*31d0*/  BRA `(.L_x_65) ;  /* 0xfffffffc00fc7947 */ /* 0x000fc0000383ffff */
[----:B------:R-:W-:-:S00]  /*31e0*/  NOP ;  /* 0x0000000000007918 */ /* 0x000fc00000000000 */
        /* <DEDUP_REMOVED lines=9> */
.L_x_67:


//--------------------- .nv.shared.reserved.0     --------------------------
	.section	.nv.shared.reserved.0,"aw",@nobits
	.weak		__nv_reservedSMEM_offset_0_alias
	.size		__nv_reservedSMEM_offset_0_alias, 0, 64
	.other		__nv_reservedSMEM_offset_0_alias,@"STO_CUDA_RESERVED_SHARED STV_DEFAULT"
__nv_reservedSMEM_offset_0_alias:
	.zero		0
	.zero		64


//--------------------- .nv.constant0._Z25adamw_multi_tensor_kerneliPPfPPKfS0_S0_PiS4_S4_fffffi --------------------------
	.section	.nv.constant0._Z25adamw_multi_tensor_kerneliPPfPPKfS0_S0_PiS4_S4_fffffi,"a",@progbits
	.sectionflags	@""
	.align	4
.nv.constant0._Z25adamw_multi_tensor_kerneliPPfPPKfS0_S0_PiS4_S4_fffffi:
	.zero		984


//--------------------- SYMBOLS --------------------------

	.type		.nv.reservedSmem.offset0,@object
	.size		.nv.reservedSmem.offset0,0x4
